def attn_fwd(
    Q,
    K,
    V,
    Out,
    Lse,
    sm_scale,
    stride_qz,
    stride_qh,
    stride_qm,
    stride_qk,
    stride_kz,
    stride_kh,
    stride_kn,
    stride_kk,
    stride_vz,
    stride_vh,
    stride_vn,
    stride_vk,
    stride_oz,
    stride_oh,
    stride_om,
    stride_ok,
    seqlen_q,
    seqlen_k,
    BLOCK_M: tl.constexpr,
    BLOCK_N: tl.constexpr,
    HEAD_DIM: tl.constexpr,
    CAUSAL: tl.constexpr,
):
    start_m = tl.program_id(0)
    off_hz = tl.program_id(1)
    q_off = off_hz * stride_qh
    k_off = off_hz * stride_kh
    v_off = off_hz * stride_vh
    offs_m = start_m * BLOCK_M + tl.arange(0, BLOCK_M)
    offs_d = tl.arange(0, HEAD_DIM)
    offs_n = tl.arange(0, BLOCK_N)
    q_ptrs = Q + q_off + offs_m[:, None] * stride_qm + offs_d[None, :] * stride_qk
    k_ptrs = K + k_off + offs_d[:, None] * stride_kk + offs_n[None, :] * stride_kn
    v_ptrs = V + v_off + offs_n[:, None] * stride_vn + offs_d[None, :] * stride_vk
    m_i = tl.full([BLOCK_M], float("-inf"), dtype=tl.float32)
    l_i = tl.zeros([BLOCK_M], dtype=tl.float32) + 1.0
    acc = tl.zeros([BLOCK_M, HEAD_DIM], dtype=tl.float32)
    q = tl.load(q_ptrs)
    acc, l_i, m_i = _attn_fwd_inner(
        acc,
        l_i,
        m_i,
        q,
        k_ptrs,
        v_ptrs,
        sm_scale,
        stride_kn,
        stride_vn,
        start_m,
        seqlen_k,
        BLOCK_M,
        BLOCK_N,
        HEAD_DIM,
        CAUSAL,
    )
    acc = acc / l_i[:, None]
    lse = m_i + tl.math.log2(l_i) / 1.4426950408889634
    o_ptrs = (
        Out
        + off_hz * stride_oh
        + offs_m[:, None] * stride_om
        + offs_d[None, :] * stride_ok
    )
    tl.store(o_ptrs, acc.to(Out.dtype.element_ty))
    tl.store(Lse + off_hz * seqlen_q + offs_m, lse)

# config = {"BLOCK_M": 32, "BLOCK_N": 32, "HEAD_DIM": 128, "arch": "sm_100", "causal": false, "dtype": "fp8e4m3", "num_stages": 2, "num_warps": 8}
# arch = sm_100


// ===== COMPILED SASS (sm_100a) =====

	.target	sm_100a

	.elftype	@"ET_EXEC"


//--------------------- .note.nv.tkinfo           --------------------------
	.section	.note.nv.tkinfo,"",@"SHT_NOTE"
	.sectionflags	@"SHF_NOTE_NV_TKINFO"
	.tkinfo
        /*0018*/ 	.word	0x00000081
        /*0030*/ 	.string	""
        /*0030*/ 	.string	"ptxas-blackwell"
        /*0030*/ 	.string	"Cuda compilation tools, release 12.9, V12.9.86"
        /*0030*/ 	.string	"Build cuda_12.9.r12.9/compiler.36037853_0"
        /*0030*/ 	.string	"-v  -suppress-debug-info  -lineinfo  -arch sm_100a "



//--------------------- .note.nv.cuver            --------------------------
	.section	.note.nv.cuver,"",@"SHT_NOTE"
	.sectionflags	@"SHF_NOTE_NV_CUVER"
        /*0018*/ 	.short	0x0001
        /*001a*/ 	.short	0x0064
        /*001c*/ 	.short	0x0001
        /*001e*/ 	.short	0x0000
        /*0020*/ 	.short	0x0001
        /*0022*/ 	.short	0x0000


//--------------------- .nv.info                  --------------------------
	.section	.nv.info,"",@"SHT_CUDA_INFO"
	.align	4


	//----- nvinfo : EIATTR_REGCOUNT
	.align		4
        /*0000*/ 	.byte	0x04, 0x2f
        /*0002*/ 	.short	(.L_2 - .L_1)
	.align		4
.L_1:
        /*0004*/ 	.word	index@(attn_fwd)
        /*0008*/ 	.word	0x000000aa


	//----- nvinfo : EIATTR_FRAME_SIZE
	.align		4
.L_2:
        /*000c*/ 	.byte	0x04, 0x11
        /*000e*/ 	.short	(.L_4 - .L_3)
	.align		4
.L_3:
        /*0010*/ 	.word	index@(attn_fwd)
        /*0014*/ 	.word	0x00000000


	//----- nvinfo : EIATTR_MIN_STACK_SIZE
	.align		4
.L_4:
        /*0018*/ 	.byte	0x04, 0x12
        /*001a*/ 	.short	(.L_6 - .L_5)
	.align		4
.L_5:
        /*001c*/ 	.word	index@(attn_fwd)
        /*0020*/ 	.word	0x00000000
.L_6:


//--------------------- .nv.info.attn_fwd         --------------------------
	.section	.nv.info.attn_fwd,"",@"SHT_CUDA_INFO"
	.sectionflags	@""
	.align	4


	//----- nvinfo : EIATTR_CUDA_API_VERSION
	.align		4
        /*0000*/ 	.byte	0x04, 0x37
        /*0002*/ 	.short	(.L_8 - .L_7)
.L_7:
        /*0004*/ 	.word	0x00000081


	//----- nvinfo : EIATTR_KPARAM_INFO
	.align		4
.L_8:
        /*0008*/ 	.byte	0x04, 0x17
        /*000a*/ 	.short	(.L_10 - .L_9)
.L_9:
        /*000c*/ 	.word	0x00000000
        /*0010*/ 	.short	0x0019
        /*0012*/ 	.short	0x0080
        /*0014*/ 	.byte	0x00, 0xf4, 0x21, 0x00


	//----- nvinfo : EIATTR_KPARAM_INFO
	.align		4
.L_10:
        /*0018*/ 	.byte	0x04, 0x17
        /*001a*/ 	.short	(.L_12 - .L_11)
.L_11:
        /*001c*/ 	.word	0x00000000
        /*0020*/ 	.short	0x0018
        /*0022*/ 	.short	0x0078
        /*0024*/ 	.byte	0x00, 0xf4, 0x21, 0x00


	//----- nvinfo : EIATTR_KPARAM_INFO
	.align		4
.L_12:
        /*0028*/ 	.byte	0x04, 0x17
        /*002a*/ 	.short	(.L_14 - .L_13)
.L_13:
        /*002c*/ 	.word	0x00000000
        /*0030*/ 	.short	0x0017
        /*0032*/ 	.short	0x0070
        /*0034*/ 	.byte	0x00, 0xf0, 0x11, 0x00


	//----- nvinfo : EIATTR_KPARAM_INFO
	.align		4
.L_14:
        /*0038*/ 	.byte	0x04, 0x17
        /*003a*/ 	.short	(.L_16 - .L_15)
.L_15:
        /*003c*/ 	.word	0x00000000
        /*0040*/ 	.short	0x0016
        /*0042*/ 	.short	0x006c
        /*0044*/ 	.byte	0x00, 0xf0, 0x11, 0x00


	//----- nvinfo : EIATTR_KPARAM_INFO
	.align		4
.L_16:
        /*0048*/ 	.byte	0x04, 0x17
        /*004a*/ 	.short	(.L_18 - .L_17)
.L_17:
        /*004c*/ 	.word	0x00000000
        /*0050*/ 	.short	0x0015
        /*0052*/ 	.short	0x0068
        /*0054*/ 	.byte	0x00, 0xf0, 0x11, 0x00


	//----- nvinfo : EIATTR_KPARAM_INFO
	.align		4
.L_18:
        /*0058*/ 	.byte	0x04, 0x17
        /*005a*/ 	.short	(.L_20 - .L_19)
.L_19:
        /*005c*/ 	.word	0x00000000
        /*0060*/ 	.short	0x0014
        /*0062*/ 	.short	0x0064
        /*0064*/ 	.byte	0x00, 0xf0, 0x11, 0x00


	//----- nvinfo : EIATTR_KPARAM_INFO
	.align		4
.L_20:
        /*0068*/ 	.byte	0x04, 0x17
        /*006a*/ 	.short	(.L_22 - .L_21)
.L_21:
        /*006c*/ 	.word	0x00000000
        /*0070*/ 	.short	0x0013
        /*0072*/ 	.short	0x0060
        /*0074*/ 	.byte	0x00, 0xf0, 0x11, 0x00


	//----- nvinfo : EIATTR_KPARAM_INFO
	.align		4
.L_22:
        /*0078*/ 	.byte	0x04, 0x17
        /*007a*/ 	.short	(.L_24 - .L_23)
.L_23:
        /*007c*/ 	.word	0x00000000
        /*0080*/ 	.short	0x0012
        /*0082*/ 	.short	0x005c
        /*0084*/ 	.byte	0x00, 0xf0, 0x11, 0x00


	//----- nvinfo : EIATTR_KPARAM_INFO
	.align		4
.L_24:
        /*0088*/ 	.byte	0x04, 0x17
        /*008a*/ 	.short	(.L_26 - .L_25)
.L_25:
        /*008c*/ 	.word	0x00000000
        /*0090*/ 	.short	0x0011
        /*0092*/ 	.short	0x0058
        /*0094*/ 	.byte	0x00, 0xf0, 0x11, 0x00


	//----- nvinfo : EIATTR_KPARAM_INFO
	.align		4
.L_26:
        /*0098*/ 	.byte	0x04, 0x17
        /*009a*/ 	.short	(.L_28 - .L_27)
.L_27:
        /*009c*/ 	.word	0x00000000
        /*00a0*/ 	.short	0x0010
        /*00a2*/ 	.short	0x0054
        /*00a4*/ 	.byte	0x00, 0xf0, 0x11, 0x00


	//----- nvinfo : EIATTR_KPARAM_INFO
	.align		4
.L_28:
        /*00a8*/ 	.byte	0x04, 0x17
        /*00aa*/ 	.short	(.L_30 - .L_29)
.L_29:
        /*00ac*/ 	.word	0x00000000
        /*00b0*/ 	.short	0x000f
        /*00b2*/ 	.short	0x0050
        /*00b4*/ 	.byte	0x00, 0xf0, 0x11, 0x00


	//----- nvinfo : EIATTR_KPARAM_INFO
	.align		4
.L_30:
        /*00b8*/ 	.byte	0x04, 0x17
        /*00ba*/ 	.short	(.L_32 - .L_31)
.L_31:
        /*00bc*/ 	.word	0x00000000
        /*00c0*/ 	.short	0x000e
        /*00c2*/ 	.short	0x004c
        /*00c4*/ 	.byte	0x00, 0xf0, 0x11, 0x00


	//----- nvinfo : EIATTR_KPARAM_INFO
	.align		4
.L_32:
        /*00c8*/ 	.byte	0x04, 0x17
        /*00ca*/ 	.short	(.L_34 - .L_33)
.L_33:
        /*00cc*/ 	.word	0x00000000
        /*00d0*/ 	.short	0x000d
        /*00d2*/ 	.short	0x0048
        /*00d4*/ 	.byte	0x00, 0xf0, 0x11, 0x00


	//----- nvinfo : EIATTR_KPARAM_INFO
	.align		4
.L_34:
        /*00d8*/ 	.byte	0x04, 0x17
        /*00da*/ 	.short	(.L_36 - .L_35)
.L_35:
        /*00dc*/ 	.word	0x00000000
        /*00e0*/ 	.short	0x000c
        /*00e2*/ 	.short	0x0044
        /*00e4*/ 	.byte	0x00, 0xf0, 0x11, 0x00


	//----- nvinfo : EIATTR_KPARAM_INFO
	.align		4
.L_36:
        /*00e8*/ 	.byte	0x04, 0x17
        /*00ea*/ 	.short	(.L_38 - .L_37)
.L_37:
        /*00ec*/ 	.word	0x00000000
        /*00f0*/ 	.short	0x000b
        /*00f2*/ 	.short	0x0040
        /*00f4*/ 	.byte	0x00, 0xf0, 0x11, 0x00


	//----- nvinfo : EIATTR_KPARAM_INFO
	.align		4
.L_38:
        /*00f8*/ 	.byte	0x04, 0x17
        /*00fa*/ 	.short	(.L_40 - .L_39)
.L_39:
        /*00fc*/ 	.word	0x00000000
        /*0100*/ 	.short	0x000a
        /*0102*/ 	.short	0x003c
        /*0104*/ 	.byte	0x00, 0xf0, 0x11, 0x00


	//----- nvinfo : EIATTR_KPARAM_INFO
	.align		4
.L_40:
        /*0108*/ 	.byte	0x04, 0x17
        /*010a*/ 	.short	(.L_42 - .L_41)
.L_41:
        /*010c*/ 	.word	0x00000000
        /*0110*/ 	.short	0x0009
        /*0112*/ 	.short	0x0038
        /*0114*/ 	.byte	0x00, 0xf0, 0x11, 0x00


	//----- nvinfo : EIATTR_KPARAM_INFO
	.align		4
.L_42:
        /*0118*/ 	.byte	0x04, 0x17
        /*011a*/ 	.short	(.L_44 - .L_43)
.L_43:
        /*011c*/ 	.word	0x00000000
        /*0120*/ 	.short	0x0008
        /*0122*/ 	.short	0x0034
        /*0124*/ 	.byte	0x00, 0xf0, 0x11, 0x00


	//----- nvinfo : EIATTR_KPARAM_INFO
	.align		4
.L_44:
        /*0128*/ 	.byte	0x04, 0x17
        /*012a*/ 	.short	(.L_46 - .L_45)
.L_45:
        /*012c*/ 	.word	0x00000000
        /*0130*/ 	.short	0x0007
        /*0132*/ 	.short	0x0030
        /*0134*/ 	.byte	0x00, 0xf0, 0x11, 0x00


	//----- nvinfo : EIATTR_KPARAM_INFO
	.align		4
.L_46:
        /*0138*/ 	.byte	0x04, 0x17
        /*013a*/ 	.short	(.L_48 - .L_47)
.L_47:
        /*013c*/ 	.word	0x00000000
        /*0140*/ 	.short	0x0006
        /*0142*/ 	.short	0x002c
        /*0144*/ 	.byte	0x00, 0xf0, 0x11, 0x00


	//----- nvinfo : EIATTR_KPARAM_INFO
	.align		4
.L_48:
        /*0148*/ 	.byte	0x04, 0x17
        /*014a*/ 	.short	(.L_50 - .L_49)
.L_49:
        /*014c*/ 	.word	0x00000000
        /*0150*/ 	.short	0x0005
        /*0152*/ 	.short	0x0028
        /*0154*/ 	.byte	0x00, 0xf0, 0x11, 0x00


	//----- nvinfo : EIATTR_KPARAM_INFO
	.align		4
.L_50:
        /*0158*/ 	.byte	0x04, 0x17
        /*015a*/ 	.short	(.L_52 - .L_51)
.L_51:
        /*015c*/ 	.word	0x00000000
        /*0160*/ 	.short	0x0004
        /*0162*/ 	.short	0x0020
        /*0164*/ 	.byte	0x00, 0xf4, 0x21, 0x00


	//----- nvinfo : EIATTR_KPARAM_INFO
	.align		4
.L_52:
        /*0168*/ 	.byte	0x04, 0x17
        /*016a*/ 	.short	(.L_54 - .L_53)
.L_53:
        /*016c*/ 	.word	0x00000000
        /*0170*/ 	.short	0x0003
        /*0172*/ 	.short	0x0018
        /*0174*/ 	.byte	0x00, 0xf4, 0x21, 0x00


	//----- nvinfo : EIATTR_KPARAM_INFO
	.align		4
.L_54:
        /*0178*/ 	.byte	0x04, 0x17
        /*017a*/ 	.short	(.L_56 - .L_55)
.L_55:
        /*017c*/ 	.word	0x00000000
        /*0180*/ 	.short	0x0002
        /*0182*/ 	.short	0x0010
        /*0184*/ 	.byte	0x00, 0xf4, 0x21, 0x00


	//----- nvinfo : EIATTR_KPARAM_INFO
	.align		4
.L_56:
        /*0188*/ 	.byte	0x04, 0x17
        /*018a*/ 	.short	(.L_58 - .L_57)
.L_57:
        /*018c*/ 	.word	0x00000000
        /*0190*/ 	.short	0x0001
        /*0192*/ 	.short	0x0008
        /*0194*/ 	.byte	0x00, 0xf4, 0x21, 0x00


	//----- nvinfo : EIATTR_KPARAM_INFO
	.align		4
.L_58:
        /*0198*/ 	.byte	0x04, 0x17
        /*019a*/ 	.short	(.L_60 - .L_59)
.L_59:
        /*019c*/ 	.word	0x00000000
        /*01a0*/ 	.short	0x0000
        /*01a2*/ 	.short	0x0000
        /*01a4*/ 	.byte	0x00, 0xf4, 0x21, 0x00


	//----- nvinfo : EIATTR_SPARSE_MMA_MASK
	.align		4
.L_60:
        /*01a8*/ 	.byte	0x03, 0x50
        /*01aa*/ 	.short	0x0000


	//----- nvinfo : EIATTR_MAXREG_COUNT
	.align		4
        /*01ac*/ 	.byte	0x03, 0x1b
        /*01ae*/ 	.short	0x00ff


	//----- nvinfo : EIATTR_NUM_BARRIERS
	.align		4
        /*01b0*/ 	.byte	0x02, 0x4c
        /*01b2*/ 	.byte	0x01
	.zero		1


	//----- nvinfo : EIATTR_COOP_GROUP_MASK_REGIDS
	.align		4
        /*01b4*/ 	.byte	0x04, 0x29
        /*01b6*/ 	.short	(.L_62 - .L_61)


	//   ....[0]....
.L_61:
        /*01b8*/ 	.word	0xffffffff


	//   ....[1]....
        /*01bc*/ 	.word	0xffffffff


	//   ....[2]....
        /*01c0*/ 	.word	0xffffffff


	//   ....[3]....
        /*01c4*/ 	.word	0xffffffff


	//   ....[4]....
        /*01c8*/ 	.word	0xffffffff


	//   ....[5]....
        /*01cc*/ 	.word	0xffffffff


	//   ....[6]....
        /*01d0*/ 	.word	0xffffffff


	//   ....[7]....
        /*01d4*/ 	.word	0xffffffff


	//   ....[8]....
        /*01d8*/ 	.word	0xffffffff


	//   ....[9]....
        /*01dc*/ 	.word	0xffffffff


	//   ....[10]....
        /*01e0*/ 	.word	0xffffffff


	//   ....[11]....
        /*01e4*/ 	.word	0xffffffff


	//   ....[12]....
        /*01e8*/ 	.word	0xffffffff


	//   ....[13]....
        /*01ec*/ 	.word	0xffffffff


	//   ....[14]....
        /*01f0*/ 	.word	0xffffffff


	//   ....[15]....
        /*01f4*/ 	.word	0xffffffff


	//   ....[16]....
        /*01f8*/ 	.word	0xffffffff


	//   ....[17]....
        /*01fc*/ 	.word	0xffffffff


	//   ....[18]....
        /*0200*/ 	.word	0xffffffff


	//   ....[19]....
        /*0204*/ 	.word	0xffffffff


	//----- nvinfo : EIATTR_COOP_GROUP_INSTR_OFFSETS
	.align		4
.L_62:
        /*0208*/ 	.byte	0x04, 0x28
        /*020a*/ 	.short	(.L_64 - .L_63)


	//   ....[0]....
.L_63:
        /*020c*/ 	.word	0x00002290


	//   ....[1]....
        /*0210*/ 	.word	0x000022a0


	//   ....[2]....
        /*0214*/ 	.word	0x000022b0


	//   ....[3]....
        /*0218*/ 	.word	0x000022c0


	//   ....[4]....
        /*021c*/ 	.word	0x00002310


	//   ....[5]....
        /*0220*/ 	.word	0x00002320


	//   ....[6]....
        /*0224*/ 	.word	0x00002330


	//   ....[7]....
        /*0228*/ 	.word	0x00002340


	//   ....[8]....
        /*022c*/ 	.word	0x000023f0


	//   ....[9]....
        /*0230*/ 	.word	0x00002410


	//   ....[10]....
        /*0234*/ 	.word	0x00002680


	//   ....[11]....
        /*0238*/ 	.word	0x00002690


	//   ....[12]....
        /*023c*/ 	.word	0x000026b0


	//   ....[13]....
        /*0240*/ 	.word	0x000026c0


	//   ....[14]....
        /*0244*/ 	.word	0x000026f0


	//   ....[15]....
        /*0248*/ 	.word	0x00002720


	//   ....[16]....
        /*024c*/ 	.word	0x00002730


	//   ....[17]....
        /*0250*/ 	.word	0x00002740


	//   ....[18]....
        /*0254*/ 	.word	0x00002800


	//   ....[19]....
        /*0258*/ 	.word	0x00002820


	//----- nvinfo : EIATTR_VRC_CTA_INIT_COUNT
	.align		4
.L_64:
        /*025c*/ 	.byte	0x02, 0x4a
	.zero		1
	.zero		1


	//----- nvinfo : EIATTR_EXIT_INSTR_OFFSETS
	.align		4
        /*0260*/ 	.byte	0x04, 0x1c
        /*0262*/ 	.short	(.L_66 - .L_65)


	//   ....[0]....
.L_65:
        /*0264*/ 	.word	0x00004830


	//   ....[1]....
        /*0268*/ 	.word	0x00004860


	//----- nvinfo : EIATTR_REQNTID
	.align		4
.L_66:
        /*026c*/ 	.byte	0x04, 0x10
        /*026e*/ 	.short	(.L_68 - .L_67)
.L_67:
        /*0270*/ 	.word	0x00000100
        /*0274*/ 	.word	0x00000001
        /*0278*/ 	.word	0x00000001


	//----- nvinfo : EIATTR_CBANK_PARAM_SIZE
	.align		4
.L_68:
        /*027c*/ 	.byte	0x03, 0x19
        /*027e*/ 	.short	0x0088


	//----- nvinfo : EIATTR_PARAM_CBANK
	.align		4
        /*0280*/ 	.byte	0x04, 0x0a
        /*0282*/ 	.short	(.L_70 - .L_69)
	.align		4
.L_69:
        /*0284*/ 	.word	index@(.nv.constant0.attn_fwd)
        /*0288*/ 	.short	0x0380
        /*028a*/ 	.short	0x0088


	//----- nvinfo : EIATTR_SW_WAR
	.align		4
.L_70:
        /*028c*/ 	.byte	0x04, 0x36
        /*028e*/ 	.short	(.L_72 - .L_71)
.L_71:
        /*0290*/ 	.word	0x00000008
.L_72:


//--------------------- .nv.compat                --------------------------
	.section	.nv.compat,"",@"SHT_CUDA_COMPAT_INFO"
	.align	4
        /*0000*/ 	.byte	0x02, 0x02, 0x02, 0x00, 0x02, 0x05, 0x05, 0x00, 0x02, 0x03, 0x00, 0x00, 0x02, 0x06, 0x01, 0x00


//--------------------- .nv.callgraph             --------------------------
	.section	.nv.callgraph,"",@"SHT_CUDA_CALLGRAPH"
	.align	4
	.sectionentsize	8
	.align		4
        /*0000*/ 	.word	0x00000000
	.align		4
        /*0004*/ 	.word	0xffffffff
	.align		4
        /*0008*/ 	.word	0x00000000
	.align		4
        /*000c*/ 	.word	0xfffffffe
	.align		4
        /*0010*/ 	.word	0x00000000
	.align		4
        /*0014*/ 	.word	0xfffffffd
	.align		4
        /*0018*/ 	.word	0x00000000
	.align		4
        /*001c*/ 	.word	0xfffffffc


//--------------------- .nv.constant4             --------------------------
	.section	.nv.constant4,"a",@progbits
	.align	8
	.align		8
.nv.constant4:
        /*0000*/ 	.dword	_$_str


//--------------------- .text.attn_fwd            --------------------------
	.section	.text.attn_fwd,"ax",@progbits
	.align	128
        .global         attn_fwd
        .type           attn_fwd,@function
        .size           attn_fwd,(.L_x_3 - attn_fwd)
        .other          attn_fwd,@"STO_CUDA_ENTRY STV_DEFAULT"
attn_fwd:
.text.attn_fwd:
[----:B------:R-:W0:Y:S01]  /*0000*/  LDC R1, c[0x0][0x37c] ;  /* 0x0000df00ff017b82 */ /* 0x000e220000000800 */
[----:B------:R-:W1:Y:S07]  /*0010*/  S2R R48, SR_TID.X ;  /* 0x0000000000307919 */ /* 0x000e6e0000002100 */
[----:B------:R-:W2:Y:S01]  /*0020*/  S2UR UR8, SR_CTAID.Y ;  /* 0x00000000000879c3 */ /* 0x000ea20000002600 */
[----:B------:R-:W2:Y:S01]  /*0030*/  LDCU.64 UR4, c[0x0][0x3b0] ;  /* 0x00007600ff0477ac */ /* 0x000ea20008000a00 */
[----:B------:R-:W3:Y:S01]  /*0040*/  S2R R3, SR_CTAID.X ;  /* 0x0000000000037919 */ /* 0x000ee20000002500 */
[----:B------:R-:W4:Y:S05]  /*0050*/  LDCU.64 UR12, c[0x0][0x358] ;  /* 0x00006b00ff0c77ac */ /* 0x000f2a0008000a00 */
[----:B------:R-:W5:Y:S08]  /*0060*/  LDC R30, c[0x0][0x3b8] ;  /* 0x0000ee00ff1e7b82 */ /* 0x000f700000000800 */
[----:B------:R-:W0:Y:S01]  /*0070*/  LDC.64 R26, c[0x0][0x380] ;  /* 0x0000e000ff1a7b82 */ /* 0x000e220000000a00 */
[----:B--2---:R-:W-:Y:S01]  /*0080*/  UIMAD UR4, UR8, UR4, URZ ;  /* 0x00000004080472a4 */ /* 0x004fe2000f8e02ff */
[----:B-1----:R-:W-:-:S02]  /*0090*/  LOP3.LUT R0, R48, 0x1f, RZ, 0xc0, !PT ;  /* 0x0000001f30007812 */ /* 0x002fc400078ec0ff */
[----:B------:R-:W-:-:S03]  /*00a0*/  SHF.R.U32.HI R147, RZ, 0x5, R48 ;  /* 0x00000005ff937819 */ /* 0x000fc60000011630 */
[----:B---3--:R-:W-:Y:S01]  /*00b0*/  IMAD R148, R3, 0x20, R0 ;  /* 0x0000002003947824 */ /* 0x008fe200078e0200 */
[----:B------:R-:W-:-:S03]  /*00c0*/  SGXT.U32 R147, R147, 0x3 ;  /* 0x000000039393781a */ /* 0x000fc60000000000 */
[----:B------:R-:W-:Y:S01]  /*00d0*/  IMAD R3, R148, UR5, RZ ;  /* 0x0000000594037c24 */ /* 0x000fe2000f8e02ff */
[----:B------:R-:W-:Y:S01]  /*00e0*/  USHF.R.S32.HI UR5, URZ, 0x1f, UR4 ;  /* 0x0000001fff057899 */ /* 0x000fe20008011404 */
[----:B-----5:R-:W-:-:S03]  /*00f0*/  IMAD R5, R147, R30, RZ ;  /* 0x0000001e93057224 */ /* 0x020fc600078e02ff */
[----:B0-----:R-:W-:Y:S01]  /*0100*/  IADD3 R26, P0, P1, R3, UR4, R26 ;  /* 0x00000004031a7c10 */ /* 0x001fe2000f91e01a */
[----:B------:R-:W-:Y:S01]  /*0110*/  IMAD R6, R30, 0x8, R5 ;  /* 0x000000081e067824 */ /* 0x000fe200078e0205 */
[----:B------:R-:W-:-:S03]  /*0120*/  SHF.R.S32.HI R2, RZ, 0x1f, R3 ;  /* 0x0000001fff027819 */ /* 0x000fc60000011403 */
[----:B------:R-:W-:Y:S01]  /*0130*/  IMAD R7, R30, 0x8, R6 ;  /* 0x000000081e077824 */ /* 0x000fe200078e0206 */
[----:B------:R-:W-:Y:S02]  /*0140*/  IADD3.X R28, PT, PT, R2, UR5, R27, P0, P1 ;  /* 0x00000005021c7c10 */ /* 0x000fe400087e241b */
[CC--:B------:R-:W-:Y:S01]  /*0150*/  IADD3 R2, P0, PT, R5.reuse, R26.reuse, RZ ;  /* 0x0000001a05027210 */ /* 0x0c0fe20007f1e0ff */
[----:B------:R-:W-:Y:S01]  /*0160*/  IMAD R9, R30, 0x8, R7 ;  /* 0x000000081e097824 */ /* 0x000fe200078e0207 */
[C---:B------:R-:W-:Y:S02]  /*0170*/  IADD3 R4, P1, PT, R6.reuse, R26, RZ ;  /* 0x0000001a06047210 */ /* 0x040fe40007f3e0ff */
[-C--:B------:R-:W-:Y:S02]  /*0180*/  LEA.HI.X.SX32 R3, R5, R28.reuse, 0x1, P0 ;  /* 0x0000001c05037211 */ /* 0x080fe400000f0eff */
[----:B------:R-:W-:Y:S01]  /*0190*/  LEA.HI.X.SX32 R5, R6, R28, 0x1, P1 ;  /* 0x0000001c06057211 */ /* 0x000fe200008f0eff */
[C---:B------:R-:W-:Y:S01]  /*01a0*/  IMAD R11, R30.reuse, 0x8, R9 ;  /* 0x000000081e0b7824 */ /* 0x040fe200078e0209 */
[C---:B------:R-:W-:Y:S01]  /*01b0*/  IADD3 R6, P0, PT, R7.reuse, R26, RZ ;  /* 0x0000001a07067210 */ /* 0x040fe20007f1e0ff */
[----:B----4-:R0:W2:Y:S02]  /*01c0*/  LDG.E.U8 R16, desc[UR12][R2.64] ;  /* 0x0000000c02107981 */ /* 0x0100a4000c1e1100 */
[C---:B------:R-:W-:Y:S01]  /*01d0*/  IMAD R13, R30.reuse, 0x8, R11 ;  /* 0x000000081e0d7824 */ /* 0x040fe200078e020b */
[----:B------:R-:W-:Y:S01]  /*01e0*/  LEA.HI.X.SX32 R7, R7, R28, 0x1, P0 ;  /* 0x0000001c07077211 */ /* 0x000fe200000f0eff */
[----:B------:R-:W2:Y:S01]  /*01f0*/  LDG.E.U8 R17, desc[UR12][R4.64] ;  /* 0x0000000c04117981 */ /* 0x000ea2000c1e1100 */
[----:B------:R-:W-:Y:S01]  /*0200*/  IADD3 R8, P0, PT, R9, R26, RZ ;  /* 0x0000001a09087210 */ /* 0x000fe20007f1e0ff */
[----:B------:R-:W-:-:S02]  /*0210*/  IMAD R14, R30, 0x8, R13 ;  /* 0x000000081e0e7824 */ /* 0x000fc400078e020d */
[----:B------:R1:W3:Y:S01]  /*0220*/  LDG.E.U8 R18, desc[UR12][R6.64] ;  /* 0x0000000c06127981 */ /* 0x0002e2000c1e1100 */
[----:B------:R-:W-:Y:S02]  /*0230*/  LEA.HI.X.SX32 R9, R9, R28, 0x1, P0 ;  /* 0x0000001c09097211 */ /* 0x000fe400000f0eff */
[CC--:B------:R-:W-:Y:S01]  /*0240*/  IADD3 R10, P0, PT, R11.reuse, R26.reuse, RZ ;  /* 0x0000001a0b0a7210 */ /* 0x0c0fe20007f1e0ff */
[----:B------:R-:W-:Y:S01]  /*0250*/  IMAD R15, R30, 0x8, R14 ;  /* 0x000000081e0f7824 */ /* 0x000fe200078e020e */
[----:B------:R-:W-:Y:S01]  /*0260*/  IADD3 R12, P1, PT, R14, R26, RZ ;  /* 0x0000001a0e0c7210 */ /* 0x000fe20007f3e0ff */
[----:B------:R4:W3:Y:S01]  /*0270*/  LDG.E.U8 R19, desc[UR12][R8.64] ;  /* 0x0000000c08137981 */ /* 0x0008e2000c1e1100 */
[----:B------:R-:W-:Y:S02]  /*0280*/  LEA.HI.X.SX32 R11, R11, R28, 0x1, P0 ;  /* 0x0000001c0b0b7211 */ /* 0x000fe400000f0eff */
[----:B0-----:R-:W-:Y:S01]  /*0290*/  IADD3 R2, P0, PT, R13, R26, RZ ;  /* 0x0000001a0d027210 */ /* 0x001fe20007f1e0ff */
[----:B-1----:R-:W-:-:S02]  /*02a0*/  IMAD R7, R30, 0x8, R15 ;  /* 0x000000081e077824 */ /* 0x002fc400078e020f */
[----:B------:R0:W5:Y:S01]  /*02b0*/  LDG.E.U8 R20, desc[UR12][R10.64] ;  /* 0x0000000c0a147981 */ /* 0x000162000c1e1100 */
[----:B------:R-:W-:Y:S02]  /*02c0*/  LEA.HI.X.SX32 R3, R13, R28, 0x1, P0 ;  /* 0x0000001c0d037211 */ /* 0x000fe400000f0eff */
[C---:B------:R-:W-:Y:S01]  /*02d0*/  IADD3 R4, P0, PT, R15.reuse, R26, RZ ;  /* 0x0000001a0f047210 */ /* 0x040fe20007f1e0ff */
[----:B----4-:R-:W-:Y:S01]  /*02e0*/  IMAD R9, R30, 0x8, R7 ;  /* 0x000000081e097824 */ /* 0x010fe200078e0207 */
[-C--:B------:R-:W-:Y:S01]  /*02f0*/  LEA.HI.X.SX32 R13, R14, R28.reuse, 0x1, P1 ;  /* 0x0000001c0e0d7211 */ /* 0x080fe200008f0eff */
[----:B------:R-:W5:Y:S01]  /*0300*/  LDG.E.U8 R21, desc[UR12][R2.64] ;  /* 0x0000000c02157981 */ /* 0x000f62000c1e1100 */
[----:B------:R-:W-:Y:S01]  /*0310*/  LEA.HI.X.SX32 R5, R15, R28, 0x1, P0 ;  /* 0x0000001c0f057211 */ /* 0x000fe200000f0eff */
[C---:B------:R-:W-:Y:S01]  /*0320*/  IMAD R14, R30.reuse, 0x8, R9 ;  /* 0x000000081e0e7824 */ /* 0x040fe200078e0209 */
[C---:B------:R-:W-:Y:S01]  /*0330*/  IADD3 R6, P0, PT, R7.reuse, R26, RZ ;  /* 0x0000001a07067210 */ /* 0x040fe20007f1e0ff */
[----:B------:R1:W4:Y:S02]  /*0340*/  LDG.E.U8 R22, desc[UR12][R12.64] ;  /* 0x0000000c0c167981 */ /* 0x000324000c1e1100 */
[----:B------:R-:W-:Y:S01]  /*0350*/  IMAD R15, R30, 0x8, R14 ;  /* 0x000000081e0f7824 */ /* 0x000fe200078e020e */
[----:B------:R-:W-:Y:S01]  /*0360*/  LEA.HI.X.SX32 R7, R7, R28, 0x1, P0 ;  /* 0x0000001c07077211 */ /* 0x000fe200000f0eff */
[----:B------:R1:W4:Y:S01]  /*0370*/  LDG.E.U8 R23, desc[UR12][R4.64] ;  /* 0x0000000c04177981 */ /* 0x000322000c1e1100 */
[----:B------:R-:W-:-:S02]  /*0380*/  IADD3 R8, P0, PT, R9, R26, RZ ;  /* 0x0000001a09087210 */ /* 0x000fc40007f1e0ff */
[----:B0-----:R-:W-:Y:S01]  /*0390*/  IADD3 R10, P1, PT, R14, R26, RZ ;  /* 0x0000001a0e0a7210 */ /* 0x001fe20007f3e0ff */
[----:B------:R0:W4:Y:S01]  /*03a0*/  LDG.E.U8 R24, desc[UR12][R6.64] ;  /* 0x0000000c06187981 */ /* 0x000122000c1e1100 */
[----:B------:R-:W-:Y:S01]  /*03b0*/  LEA.HI.X.SX32 R9, R9, R28, 0x1, P0 ;  /* 0x0000001c09097211 */ /* 0x000fe200000f0eff */
[----:B-1----:R-:W-:Y:S01]  /*03c0*/  IMAD R12, R30, 0x8, R15 ;  /* 0x000000081e0c7824 */ /* 0x002fe200078e020f */
[----:B------:R-:W-:-:S03]  /*03d0*/  IADD3 R2, P0, PT, R15, R26, RZ ;  /* 0x0000001a0f027210 */ /* 0x000fc60007f1e0ff */
[----:B------:R-:W-:Y:S01]  /*03e0*/  IMAD R13, R30, 0x8, R12 ;  /* 0x000000081e0d7824 */ /* 0x000fe200078e020c */
[-C--:B------:R-:W-:Y:S01]  /*03f0*/  LEA.HI.X.SX32 R3, R15, R28.reuse, 0x1, P0 ;  /* 0x0000001c0f037211 */ /* 0x080fe200000f0eff */
[----:B------:R1:W4:Y:S01]  /*0400*/  LDG.E.U8 R25, desc[UR12][R8.64] ;  /* 0x0000000c08197981 */ /* 0x000322000c1e1100 */
[----:B------:R-:W-:Y:S01]  /*0410*/  LEA.HI.X.SX32 R11, R14, R28, 0x1, P1 ;  /* 0x0000001c0e0b7211 */ /* 0x000fe200008f0eff */
[----:B------:R-:W-:Y:S01]  /*0420*/  IMAD R14, R30, 0x8, R13 ;  /* 0x000000081e0e7824 */ /* 0x000fe200078e020d */
[----:B------:R-:W-:Y:S02]  /*0430*/  IADD3 R4, P0, PT, R12, R26, RZ ;  /* 0x0000001a0c047210 */ /* 0x000fe40007f1e0ff */
[----:B------:R-:W4:Y:S01]  /*0440*/  LDG.E.U8 R3, desc[UR12][R2.64] ;  /* 0x0000000c02037981 */ /* 0x000f22000c1e1100 */
[----:B------:R-:W-:Y:S01]  /*0450*/  IMAD R15, R30, 0x8, R14 ;  /* 0x000000081e0f7824 */ /* 0x000fe200078e020e */
[----:B------:R-:W-:Y:S02]  /*0460*/  LEA.HI.X.SX32 R5, R12, R28, 0x1, P0 ;  /* 0x0000001c0c057211 */ /* 0x000fe400000f0eff */
[-C--:B0-----:R-:W-:Y:S01]  /*0470*/  IADD3 R6, P0, PT, R13, R26.reuse, RZ ;  /* 0x0000001a0d067210 */ /* 0x081fe20007f1e0ff */
[----:B------:R-:W4:Y:S01]  /*0480*/  LDG.E.U8 R10, desc[UR12][R10.64] ;  /* 0x0000000c0a0a7981 */ /* 0x000f22000c1e1100 */
[----:B------:R-:W-:-:S02]  /*0490*/  IADD3 R12, P1, PT, R14, R26, RZ ;  /* 0x0000001a0e0c7210 */ /* 0x000fc40007f3e0ff */
[----:B------:R-:W-:Y:S01]  /*04a0*/  LEA.HI.X.SX32 R7, R13, R28, 0x1, P0 ;  /* 0x0000001c0d077211 */ /* 0x000fe200000f0eff */
[----:B------:R-:W4:Y:S01]  /*04b0*/  LDG.E.U8 R4, desc[UR12][R4.64] ;  /* 0x0000000c04047981 */ /* 0x000f22000c1e1100 */
[C---:B-1----:R-:W-:Y:S02]  /*04c0*/  IADD3 R8, P0, PT, R15.reuse, R26, RZ ;  /* 0x0000001a0f087210 */ /* 0x042fe40007f1e0ff */
[-C--:B------:R-:W-:Y:S02]  /*04d0*/  LEA.HI.X.SX32 R13, R14, R28.reuse, 0x1, P1 ;  /* 0x0000001c0e0d7211 */ /* 0x080fe400008f0eff */
[----:B------:R-:W-:Y:S01]  /*04e0*/  LEA.HI.X.SX32 R9, R15, R28, 0x1, P0 ;  /* 0x0000001c0f097211 */ /* 0x000fe200000f0eff */
[----:B------:R0:W4:Y:S04]  /*04f0*/  LDG.E.U8 R7, desc[UR12][R6.64] ;  /* 0x0000000c06077981 */ /* 0x000128000c1e1100 */
[----:B------:R-:W4:Y:S04]  /*0500*/  LDG.E.U8 R12, desc[UR12][R12.64] ;  /* 0x0000000c0c0c7981 */ /* 0x000f28000c1e1100 */
[----:B------:R1:W4:Y:S01]  /*0510*/  LDG.E.U8 R9, desc[UR12][R8.64] ;  /* 0x0000000c08097981 */ /* 0x000322000c1e1100 */
[----:B------:R-:W1:Y:S01]  /*0520*/  S2UR UR7, SR_CgaCtaId ;  /* 0x00000000000779c3 */ /* 0x000e620000008800 */
[C---:B0-----:R-:W-:Y:S01]  /*0530*/  IMAD.SHL.U32 R6, R48.reuse, 0x20, RZ ;  /* 0x0000002030067824 */ /* 0x041fe200078e00ff */
[----:B------:R-:W-:-:S02]  /*0540*/  LOP3.LUT R5, R48, 0xc0, RZ, 0xc0, !PT ;  /* 0x000000c030057812 */ /* 0x000fc400078ec0ff */
[C---:B------:R-:W-:Y:S01]  /*0550*/  LOP3.LUT R126, R48.reuse, 0x18, RZ, 0xc0, !PT ;  /* 0x00000018307e7812 */ /* 0x040fe200078ec0ff */
[----:B-1----:R-:W-:Y:S01]  /*0560*/  IMAD.SHL.U32 R8, R48, 0x4, RZ ;  /* 0x0000000430087824 */ /* 0x002fe200078e00ff */
[----:B------:R-:W-:Y:S02]  /*0570*/  LOP3.LUT R6, R6, 0x60, RZ, 0xc0, !PT ;  /* 0x0000006006067812 */ /* 0x000fe400078ec0ff */
[----:B------:R-:W-:Y:S02]  /*0580*/  SHF.R.U32.HI R11, RZ, 0x4, R48 ;  /* 0x00000004ff0b7819 */ /* 0x000fe40000011630 */
[----:B------:R-:W-:Y:S01]  /*0590*/  LOP3.LUT R13, R8, 0xfc, RZ, 0xc0, !PT ;  /* 0x000000fc080d7812 */ /* 0x000fe200078ec0ff */
[----:B------:R-:W-:Y:S01]  /*05a0*/  UMOV UR4, 0x400 ;  /* 0x0000040000047882 */ /* 0x000fe20000000000 */
[----:B------:R-:W-:Y:S01]  /*05b0*/  IMAD R6, R5, 0x4, R6 ;  /* 0x0000000405067824 */ /* 0x000fe200078e0206 */
[C---:B------:R-:W-:Y:S01]  /*05c0*/  LOP3.LUT R146, R48.reuse, 0x1c, RZ, 0xc0, !PT ;  /* 0x0000001c30927812 */ /* 0x040fe200078ec0ff */
[----:B------:R-:W-:Y:S01]  /*05d0*/  IMAD.SHL.U32 R2, R48, 0x2, RZ ;  /* 0x0000000230027824 */ /* 0x000fe200078e00ff */
[----:B------:R-:W-:Y:S01]  /*05e0*/  LOP3.LUT R127, R11, 0x2, RZ, 0xc0, !PT ;  /* 0x000000020b7f7812 */ /* 0x000fe200078ec0ff */
[----:B------:R-:W-:Y:S01]  /*05f0*/  IMAD R8, R126, 0x80, R13 ;  /* 0x000000807e087824 */ /* 0x000fe200078e020d */
[----:B------:R-:W-:-:S02]  /*0600*/  SHF.R.U32.HI R125, RZ, 0x1, R5 ;  /* 0x00000001ff7d7819 */ /* 0x000fc40000011605 */
[----:B------:R-:W-:Y:S01]  /*0610*/  SHF.R.U32.HI R11, RZ, 0x2, R5 ;  /* 0x00000002ff0b7819 */ /* 0x000fe20000011605 */
[----:B------:R-:W-:Y:S01]  /*0620*/  ULEA UR7, UR7, UR4, 0x18 ;  /* 0x0000000407077291 */ /* 0x000fe2000f8ec0ff */
[----:B------:R-:W-:Y:S01]  /*0630*/  IADD3 R127, PT, PT, R146, R6, R127 ;  /* 0x00000006927f7210 */ /* 0x000fe20007ffe07f */
[----:B------:R-:W0:Y:S01]  /*0640*/  LDCU UR4, c[0x0][0x3f0] ;  /* 0x00007e00ff0477ac */ /* 0x000e220008000800 */
[----:B------:R-:W-:Y:S02]  /*0650*/  LOP3.LUT R125, R8, R125, RZ, 0x3c, !PT ;  /* 0x0000007d087d7212 */ /* 0x000fe400078e3cff */
[----:B------:R-:W-:Y:S02]  /*0660*/  LOP3.LUT R11, R11, 0x1fe, R2, 0x78, !PT ;  /* 0x000001fe0b0b7812 */ /* 0x000fe400078e7802 */
[----:B------:R-:W-:Y:S01]  /*0670*/  LOP3.LUT R134, R48, 0xff, RZ, 0xc0, !PT ;  /* 0x000000ff30867812 */ /* 0x000fe200078ec0ff */
[----:B------:R-:W-:Y:S01]  /*0680*/  IMAD.MOV.U32 R105, RZ, RZ, -0x800000 ;  /* 0xff800000ff697424 */ /* 0x000fe200078e00ff */
[----:B------:R-:W-:Y:S01]  /*0690*/  CS2R R80, SRZ ;  /* 0x0000000000507805 */ /* 0x000fe2000001ff00 */
[----:B0-----:R-:W-:Y:S01]  /*06a0*/  UISETP.GE.AND UP0, UPT, UR4, 0x1, UPT ;  /* 0x000000010400788c */ /* 0x001fe2000bf06270 */
[----:B------:R-:W-:Y:S01]  /*06b0*/  IMAD.MOV.U32 R104, RZ, RZ, -0x800000 ;  /* 0xff800000ff687424 */ /* 0x000fe200078e00ff */
[----:B------:R-:W-:Y:S01]  /*06c0*/  CS2R R82, SRZ ;  /* 0x0000000000527805 */ /* 0x000fe2000001ff00 */
[----:B------:R-:W-:Y:S01]  /*06d0*/  IMAD.MOV.U32 R107, RZ, RZ, -0x800000 ;  /* 0xff800000ff6b7424 */ /* 0x000fe200078e00ff */
[----:B------:R-:W-:Y:S01]  /*06e0*/  CS2R R84, SRZ ;  /* 0x0000000000547805 */ /* 0x000fe2000001ff00 */
[----:B------:R-:W-:Y:S01]  /*06f0*/  IMAD.MOV.U32 R106, RZ, RZ, -0x800000 ;  /* 0xff800000ff6a7424 */ /* 0x000fe200078e00ff */
[----:B------:R-:W-:Y:S01]  /*0700*/  CS2R R86, SRZ ;  /* 0x0000000000567805 */ /* 0x000fe2000001ff00 */
[----:B------:R-:W-:Y:S01]  /*0710*/  IMAD.MOV.U32 R158, RZ, RZ, 0x3f800000 ;  /* 0x3f800000ff9e7424 */ /* 0x000fe200078e00ff */
[----:B------:R-:W-:Y:S01]  /*0720*/  CS2R R72, SRZ ;  /* 0x0000000000487805 */ /* 0x000fe2000001ff00 */
[----:B------:R-:W-:Y:S01]  /*0730*/  IMAD.MOV.U32 R159, RZ, RZ, 0x3f800000 ;  /* 0x3f800000ff9f7424 */ /* 0x000fe200078e00ff */
[----:B------:R-:W-:Y:S01]  /*0740*/  CS2R R74, SRZ ;  /* 0x00000000004a7805 */ /* 0x000fe2000001ff00 */
[----:B------:R-:W-:Y:S01]  /*0750*/  IMAD.MOV.U32 R156, RZ, RZ, 0x3f800000 ;  /* 0x3f800000ff9c7424 */ /* 0x000fe200078e00ff */
[----:B------:R-:W-:Y:S01]  /*0760*/  ISETP.GE.U32.AND P1, PT, R134, 0x20, PT ;  /* 0x000000208600780c */ /* 0x000fe20003f26070 */
[----:B------:R-:W-:Y:S01]  /*0770*/  IMAD.MOV.U32 R157, RZ, RZ, 0x3f800000 ;  /* 0x3f800000ff9d7424 */ /* 0x000fe200078e00ff */
[----:B------:R-:W-:-:S02]  /*0780*/  CS2R R76, SRZ ;  /* 0x00000000004c7805 */ /* 0x000fc4000001ff00 */
[----:B------:R-:W-:Y:S01]  /*0790*/  CS2R R78, SRZ ;  /* 0x00000000004e7805 */ /* 0x000fe2000001ff00 */
[----:B------:R-:W-:Y:S02]  /*07a0*/  IMAD.SHL.U32 R145, R48, 0x10, RZ ;  /* 0x0000001030917824 */ /* 0x000fe400078e00ff */
[----:B--2---:R-:W-:-:S05]  /*07b0*/  IMAD R16, R17, 0x100, R16 ;  /* 0x0000010011107824 */ /* 0x004fca00078e0210 */
[----:B------:R-:W-:Y:S01]  /*07c0*/  F2FP.F16.E4M3.UNPACK_B R16, R16 ;  /* 0x00000010ff10723e */ /* 0x000fe200020006ff */
[----:B---3--:R-:W-:-:S03]  /*07d0*/  IMAD R18, R19, 0x100, R18 ;  /* 0x0000010013127824 */ /* 0x008fc600078e0212 */
[----:B------:R-:W-:Y:S02]  /*07e0*/  PRMT R5, R16, 0x7632, R5 ;  /* 0x0000763210057816 */ /* 0x000fe40000000005 */
[----:B------:R-:W-:Y:S01]  /*07f0*/  F2FP.F16.E4M3.UNPACK_B R18, R18 ;  /* 0x00000012ff12723e */ /* 0x000fe200020006ff */
[----:B-----5:R-:W-:-:S03]  /*0800*/  IMAD R20, R21, 0x100, R20 ;  /* 0x0000010015147824 */ /* 0x020fc600078e0214 */
[----:B------:R-:W-:Y:S02]  /*0810*/  PRMT R6, R18, 0x7632, R6 ;  /* 0x0000763212067816 */ /* 0x000fe40000000006 */
[----:B------:R-:W-:Y:S01]  /*0820*/  F2FP.F16.E4M3.UNPACK_B R20, R20 ;  /* 0x00000014ff14723e */ /* 0x000fe200020006ff */
[----:B----4-:R-:W-:-:S03]  /*0830*/  IMAD R22, R23, 0x100, R22 ;  /* 0x0000010017167824 */ /* 0x010fc600078e0216 */
[----:B------:R-:W-:Y:S01]  /*0840*/  PRMT R8, R20, 0x7632, R8 ;  /* 0x0000763214087816 */ /* 0x000fe20000000008 */
[----:B------:R0:W-:Y:S01]  /*0850*/  STS.U16 [R11+UR7+0x200], R5 ;  /* 0x000200050b007988 */ /* 0x0001e20008000407 */
[----:B------:R-:W-:Y:S01]  /*0860*/  F2FP.F16.E4M3.UNPACK_B R22, R22 ;  /* 0x00000016ff16723e */ /* 0x000fe200020006ff */
[----:B------:R-:W-:Y:S02]  /*0870*/  IMAD R24, R25, 0x100, R24 ;  /* 0x0000010019187824 */ /* 0x000fe400078e0218 */
[----:B------:R1:W-:Y:S03]  /*0880*/  STS.U16 [R11+UR7+0x600], R6 ;  /* 0x000600060b007988 */ /* 0x0003e60008000407 */
[----:B------:R-:W-:Y:S01]  /*0890*/  F2FP.F16.E4M3.UNPACK_B R24, R24 ;  /* 0x00000018ff18723e */ /* 0x000fe200020006ff */
[----:B------:R-:W-:Y:S01]  /*08a0*/  IMAD R3, R3, 0x100, R10 ;  /* 0x0000010003037824 */ /* 0x000fe200078e020a */
[----:B------:R2:W-:Y:S04]  /*08b0*/  STS.U16 [R11+UR7+0xa00], R8 ;  /* 0x000a00080b007988 */ /* 0x0005e80008000407 */
[----:B------:R-:W-:Y:S01]  /*08c0*/  F2FP.F16.E4M3.UNPACK_B R3, R3 ;  /* 0x00000003ff03723e */ /* 0x000fe200020006ff */
[----:B------:R-:W-:-:S02]  /*08d0*/  IMAD R4, R7, 0x100, R4 ;  /* 0x0000010007047824 */ /* 0x000fc400078e0204 */
[----:B------:R-:W-:-:S03]  /*08e0*/  IMAD R9, R9, 0x100, R12 ;  /* 0x0000010009097824 */ /* 0x000fc600078e020c */
[----:B------:R-:W-:Y:S02]  /*08f0*/  F2FP.F16.E4M3.UNPACK_B R4, R4 ;  /* 0x00000004ff04723e */ /* 0x000fe400020006ff */
[----:B------:R-:W-:Y:S02]  /*0900*/  F2FP.F16.E4M3.UNPACK_B R9, R9 ;  /* 0x00000009ff09723e */ /* 0x000fe400020006ff */
[----:B------:R-:W-:Y:S02]  /*0910*/  PRMT R10, R22, 0x7632, R10 ;  /* 0x00007632160a7816 */ /* 0x000fe4000000000a */
[----:B0-----:R-:W-:Y:S02]  /*0920*/  PRMT R5, R24, 0x7632, R5 ;  /* 0x0000763218057816 */ /* 0x001fe40000000005 */
[----:B-1----:R-:W-:Y:S02]  /*0930*/  PRMT R6, R3, 0x7632, R6 ;  /* 0x0000763203067816 */ /* 0x002fe40000000006 */
[----:B------:R-:W-:-:S02]  /*0940*/  PRMT R7, R4, 0x7632, R7 ;  /* 0x0000763204077816 */ /* 0x000fc40000000007 */
[----:B--2---:R-:W-:Y:S01]  /*0950*/  PRMT R8, R9, 0x7632, R8 ;  /* 0x0000763209087816 */ /* 0x004fe20000000008 */
[----:B------:R0:W-:Y:S04]  /*0960*/  STS.U16 [R11+UR7], R16 ;  /* 0x000000100b007988 */ /* 0x0001e80008000407 */
[----:B------:R0:W-:Y:S04]  /*0970*/  STS.U16 [R11+UR7+0x400], R18 ;  /* 0x000400120b007988 */ /* 0x0001e80008000407 */
        /* <DEDUP_REMOVED lines=10> */
[----:B------:R0:W-:Y:S01]  /*0a20*/  STS.U16 [R11+UR7+0x1e00], R8 ;  /* 0x001e00080b007988 */ /* 0x0001e20008000407 */
[----:B------:R-:W-:Y:S05]  /*0a30*/  BRA.U !UP0, `(.L_x_0) ;  /* 0x0000002908307547 */ /* 0x000fea000b800000 */
[----:B------:R-:W1:Y:S01]  /*0a40*/  LDC.64 R30, c[0x0][0x3c0] ;  /* 0x0000f000ff1e7b82 */ /* 0x000e620000000a00 */
[--C-:B0-----:R-:W-:Y:S01]  /*0a50*/  SHF.R.U32.HI R4, RZ, 0x7, R48.reuse ;  /* 0x00000007ff047819 */ /* 0x101fe20000011630 */
[C---:B------:R-:W-:Y:S01]  /*0a60*/  IMAD.SHL.U32 R5, R48.reuse, 0x40, RZ ;  /* 0x0000004030057824 */ /* 0x040fe200078e00ff */
[----:B------:R-:W-:Y:S01]  /*0a70*/  SHF.R.S32.HI R7, RZ, 0x1, R48 ;  /* 0x00000001ff077819 */ /* 0x000fe20000011430 */
[----:B------:R-:W0:Y:S01]  /*0a80*/  LDCU UR4, c[0x0][0x3c8] ;  /* 0x00007900ff0477ac */ /* 0x000e220008000800 */
[----:B------:R-:W-:Y:S01]  /*0a90*/  LOP3.LUT R3, R48, 0x60, RZ, 0xc0, !PT ;  /* 0x0000006030037812 */ /* 0x000fe200078ec0ff */
[----:B------:R-:W-:Y:S01]  /*0aa0*/  IMAD.MOV.U32 R154, RZ, RZ, -0x800000 ;  /* 0xff800000ff9a7424 */ /* 0x000fe200078e00ff */
[----:B------:R-:W-:Y:S01]  /*0ab0*/  SGXT.U32 R4, R4, 0x1 ;  /* 0x000000010404781a */ /* 0x000fe20000000000 */
[----:B------:R-:W2:Y:S01]  /*0ac0*/  LDC R52, c[0x0][0x3d8] ;  /* 0x0000f600ff347b82 */ /* 0x000ea20000000800 */
[----:B------:R-:W-:Y:S01]  /*0ad0*/  SGXT R7, R7, 0x1 ;  /* 0x000000010707781a */ /* 0x000fe20000000200 */
[----:B------:R-:W3:Y:S01]  /*0ae0*/  LDCU.64 UR14, c[0x0][0x388] ;  /* 0x00007100ff0e77ac */ /* 0x000ee20008000a00 */
[----:B------:R-:W-:Y:S01]  /*0af0*/  SHF.R.U32.HI R8, RZ, 0x1, R3 ;  /* 0x00000001ff087819 */ /* 0x000fe20000011603 */
[----:B------:R-:W-:Y:S01]  /*0b00*/  IMAD.MOV.U32 R153, RZ, RZ, -0x800000 ;  /* 0xff800000ff997424 */ /* 0x000fe200078e00ff */
[----:B------:R-:W-:Y:S01]  /*0b10*/  LOP3.LUT R6, R5, 0x40, RZ, 0xc0, !PT ;  /* 0x0000004005067812 */ /* 0x000fe200078ec0ff */
[----:B------:R-:W4:Y:S01]  /*0b20*/  LDCU.64 UR10, c[0x0][0x3d0] ;  /* 0x00007a00ff0a77ac */ /* 0x000f220008000a00 */
[--C-:B------:R-:W-:Y:S01]  /*0b30*/  LOP3.LUT R9, R8, 0xa0, R7.reuse, 0x78, !PT ;  /* 0x000000a008097812 */ /* 0x100fe200078e7807 */
[----:B------:R-:W5:Y:S01]  /*0b40*/  LDC.64 R40, c[0x0][0x390] ;  /* 0x0000e400ff287b82 */ /* 0x000f620000000a00 */
[----:B------:R-:W-:Y:S01]  /*0b50*/  LOP3.LUT P0, R8, R48, 0x3, RZ, 0xc0, !PT ;  /* 0x0000000330087812 */ /* 0x000fe2000780c0ff */
[----:B------:R-:W-:Y:S01]  /*0b60*/  IMAD.MOV.U32 R152, RZ, RZ, -0x800000 ;  /* 0xff800000ff987424 */ /* 0x000fe200078e00ff */
[----:B------:R-:W-:Y:S01]  /*0b70*/  LOP3.LUT R11, R145, 0x140, RZ, 0xc0, !PT ;  /* 0x00000140910b7812 */ /* 0x000fe200078ec0ff */
[----:B------:R-:W-:Y:S01]  /*0b80*/  IMAD.MOV.U32 R149, RZ, RZ, -0x800000 ;  /* 0xff800000ff957424 */ /* 0x000fe200078e00ff */
[----:B------:R-:W-:Y:S01]  /*0b90*/  LOP3.LUT R12, R6, 0x120, R7, 0xf8, !PT ;  /* 0x00000120060c7812 */ /* 0x000fe200078ef807 */
[----:B------:R-:W-:Y:S01]  /*0ba0*/  IMAD.MOV.U32 R158, RZ, RZ, 0x3f800000 ;  /* 0x3f800000ff9e7424 */ /* 0x000fe200078e00ff */
[----:B------:R-:W-:Y:S01]  /*0bb0*/  LOP3.LUT R140, R48, 0x7, RZ, 0xc0, !PT ;  /* 0x00000007308c7812 */ /* 0x000fe200078ec0ff */
[----:B-1----:R-:W-:Y:S01]  /*0bc0*/  IMAD R4, R4, R31, RZ ;  /* 0x0000001f04047224 */ /* 0x002fe200078e02ff */
[----:B------:R-:W-:Y:S01]  /*0bd0*/  LOP3.LUT R7, R48, 0x10, RZ, 0xc0, !PT ;  /* 0x0000001030077812 */ /* 0x000fe200078ec0ff */
[C---:B------:R-:W-:Y:S01]  /*0be0*/  IMAD R22, R8.reuse, 0x8, R11 ;  /* 0x0000000808167824 */ /* 0x040fe200078e020b */
[----:B------:R-:W-:Y:S01]  /*0bf0*/  LEA R10, R8, UR7, 0x5 ;  /* 0x00000007080a7c11 */ /* 0x000fe2000f8e28ff */
[----:B------:R-:W-:Y:S01]  /*0c00*/  IMAD R6, R31, 0x2, R4 ;  /* 0x000000021f067824 */ /* 0x000fe200078e0204 */
[----:B------:R-:W-:Y:S01]  /*0c10*/  LOP3.LUT R132, R5, 0x740, RZ, 0xc0, !PT ;  /* 0x0000074005847812 */ /* 0x000fe200078ec0ff */
[----:B------:R-:W-:Y:S01]  /*0c20*/  IMAD R3, R3, 0x2, R140 ;  /* 0x0000000203037824 */ /* 0x000fe200078e028c */
[----:B------:R-:W-:Y:S01]  /*0c30*/  SHF.R.S32.HI R5, RZ, 0x2, R48 ;  /* 0x00000002ff057819 */ /* 0x000fe20000011430 */
[----:B------:R-:W-:Y:S01]  /*0c40*/  IMAD R8, R31, 0x2, R6 ;  /* 0x000000021f087824 */ /* 0x000fe200078e0206 */
[----:B------:R-:W-:Y:S01]  /*0c50*/  IADD3 R132, PT, PT, R9, UR7, R132 ;  /* 0x0000000709847c10 */ /* 0x000fe2000fffe084 */
[----:B------:R-:W-:Y:S01]  /*0c60*/  IMAD R32, R7, 0x80, R10 ;  /* 0x0000008007207824 */ /* 0x000fe200078e020a */
[----:B------:R-:W-:Y:S01]  /*0c70*/  SGXT R5, R5, 0x1 ;  /* 0x000000010505781a */ /* 0x000fe20000000200 */
[----:B------:R-:W-:Y:S01]  /*0c80*/  IMAD R10, R31, 0x2, R8 ;  /* 0x000000021f0a7824 */ /* 0x000fe200078e0208 */
[C---:B------:R-:W-:Y:S01]  /*0c90*/  LOP3.LUT R7, R48.reuse, 0x4, RZ, 0xc0, !PT ;  /* 0x0000000430077812 */ /* 0x040fe200078ec0ff */
[----:B------:R-:W-:Y:S01]  /*0ca0*/  IMAD.SHL.U32 R3, R3, 0x10, RZ ;  /* 0x0000001003037824 */ /* 0x000fe200078e00ff */
[----:B------:R-:W-:Y:S01]  /*0cb0*/  SHF.R.S32.HI R9, RZ, 0x3, R48 ;  /* 0x00000003ff097819 */ /* 0x000fe20000011430 */
[----:B------:R-:W-:Y:S01]  /*0cc0*/  IMAD R14, R31, 0x2, R10 ;  /* 0x000000021f0e7824 */ /* 0x000fe200078e020a */
[----:B------:R-:W-:Y:S01]  /*0cd0*/  LOP3.LUT R5, R5, 0x90, RZ, 0xc0, !PT ;  /* 0x0000009005057812 */ /* 0x000fe200078ec0ff */
[----:B------:R-:W-:Y:S01]  /*0ce0*/  IMAD R7, R7, 0x80, R12 ;  /* 0x0000008007077824 */ /* 0x000fe200078e020c */
[----:B------:R-:W-:Y:S01]  /*0cf0*/  LOP3.LUT R3, R3, 0x30, R2, 0x78, !PT ;  /* 0x0000003003037812 */ /* 0x000fe200078e7802 */
[----:B------:R-:W-:Y:S01]  /*0d00*/  IMAD R16, R31, 0x2, R14 ;  /* 0x000000021f107824 */ /* 0x000fe200078e020e */
[----:B------:R-:W-:Y:S01]  /*0d10*/  LOP3.LUT R2, R48, 0xe0, RZ, 0xc0, !PT ;  /* 0x000000e030027812 */ /* 0x000fe200078ec0ff */
[----:B--2---:R-:W-:Y:S01]  /*0d20*/  IMAD R36, R147, R52, RZ ;  /* 0x0000003493247224 */ /* 0x004fe200078e02ff */
[----:B------:R-:W-:Y:S01]  /*0d30*/  SGXT R9, R9, 0x1 ;  /* 0x000000010909781a */ /* 0x000fe20000000200 */
[C---:B------:R-:W-:Y:S01]  /*0d40*/  IMAD R18, R31.reuse, 0x2, R16 ;  /* 0x000000021f127824 */ /* 0x040fe200078e0210 */
[----:B----4-:R-:W-:Y:S01]  /*0d50*/  UIMAD UR5, UR8, UR10, URZ ;  /* 0x0000000a080572a4 */ /* 0x010fe2000f8e02ff */
[----:B------:R-:W-:Y:S01]  /*0d60*/  IMAD R12, R2, 0x8, R5 ;  /* 0x00000008020c7824 */ /* 0x000fe200078e0205 */
[----:B------:R-:W-:Y:S01]  /*0d70*/  LOP3.LUT R2, R48, 0x7f, RZ, 0xc0, !PT ;  /* 0x0000007f30027812 */ /* 0x000fe200078ec0ff */
[----:B------:R-:W-:Y:S01]  /*0d80*/  IMAD R20, R31, 0x2, R18 ;  /* 0x000000021f147824 */ /* 0x000fe200078e0212 */
[C---:B------:R-:W-:Y:S01]  /*0d90*/  LOP3.LUT R131, R9.reuse, 0xa0, RZ, 0xc0, !PT ;  /* 0x000000a009837812 */ /* 0x040fe200078ec0ff */
[----:B------:R-:W-:Y:S01]  /*0da0*/  IMAD R140, R140, 0x80, R3 ;  /* 0x000000808c8c7824 */ /* 0x000fe200078e0203 */
[----:B------:R-:W-:Y:S01]  /*0db0*/  LOP3.LUT R5, R48, 0x8, RZ, 0xc0, !PT ;  /* 0x0000000830057812 */ /* 0x000fe200078ec0ff */
[----:B0-----:R-:W-:Y:S01]  /*0dc0*/  IMAD R3, R2, UR4, RZ ;  /* 0x0000000402037c24 */ /* 0x001fe2000f8e02ff */
[----:B------:R-:W-:Y:S01]  /*0dd0*/  LOP3.LUT R9, R9, 0x90, RZ, 0xc0, !PT ;  /* 0x0000009009097812 */ /* 0x000fe200078ec0ff */
[----:B------:R-:W-:Y:S01]  /*0de0*/  IMAD.IADD R131, R131, 0x1, R22 ;  /* 0x0000000183837824 */ /* 0x000fe200078e0216 */
[----:B------:R-:W-:Y:S01]  /*0df0*/  USHF.R.S32.HI UR6, URZ, 0x1f, UR5 ;  /* 0x0000001fff067899 */ /* 0x000fe20008011405 */
[----:B------:R-:W-:Y:S01]  /*0e00*/  IMAD R2, R30, UR8, RZ ;  /* 0x000000081e027c24 */ /* 0x000fe2000f8e02ff */
[----:B------:R-:W-:Y:S01]  /*0e10*/  SHF.R.S32.HI R11, RZ, 0x1f, R3 ;  /* 0x0000001fff0b7819 */ /* 0x000fe20000011403 */
[----:B------:R-:W-:Y:S01]  /*0e20*/  IMAD R22, R31, 0x2, R20 ;  /* 0x000000021f167824 */ /* 0x000fe200078e0214 */
[----:B------:R-:W-:Y:S01]  /*0e30*/  LOP3.LUT R138, R9, 0x10, R48, 0x78, !PT ;  /* 0x00000010098a7812 */ /* 0x000fe200078e7830 */
[----:B------:R-:W-:Y:S01]  /*0e40*/  IMAD R37, R52, 0x8, R36 ;  /* 0x0000000834257824 */ /* 0x000fe200078e0224 */
[----:B---3--:R-:W-:Y:S01]  /*0e50*/  IADD3 R29, P2, P3, R3, UR14, R2 ;  /* 0x0000000e031d7c10 */ /* 0x008fe2000fb5e002 */
[----:B------:R-:W-:Y:S01]  /*0e60*/  IMAD R24, R31, 0x2, R22 ;  /* 0x000000021f187824 */ /* 0x000fe200078e0216 */
[----:B------:R-:W-:Y:S01]  /*0e70*/  SHF.R.S32.HI R2, RZ, 0x1f, R2 ;  /* 0x0000001fff027819 */ /* 0x000fe20000011402 */
[----:B------:R-:W-:Y:S01]  /*0e80*/  IMAD.SHL.U32 R5, R5, 0x2, RZ ;  /* 0x0000000205057824 */ /* 0x000fe200078e00ff */
[----:B------:R-:W-:Y:S01]  /*0e90*/  LEA R136, R146, UR7, 0x2 ;  /* 0x0000000792887c11 */ /* 0x000fe2000f8e10ff */
[----:B------:R-:W-:Y:S01]  /*0ea0*/  IMAD R38, R52, 0x8, R37 ;  /* 0x0000000834267824 */ /* 0x000fe200078e0225 */
[----:B------:R-:W-:Y:S01]  /*0eb0*/  IADD3.X R39, PT, PT, R11, UR15, R2, P2, P3 ;  /* 0x0000000f0b277c10 */ /* 0x000fe200097e6402 */
[C---:B------:R-:W-:Y:S01]  /*0ec0*/  IMAD R26, R31.reuse, 0x2, R24 ;  /* 0x000000021f1a7824 */ /* 0x040fe200078e0218 */
[----:B------:R-:W-:Y:S01]  /*0ed0*/  LOP3.LUT R5, R12, R5, RZ, 0x3c, !PT ;  /* 0x000000050c057212 */ /* 0x000fe200078e3cff */
[----:B------:R-:W-:Y:S01]  /*0ee0*/  IMAD R35, R0, UR11, RZ ;  /* 0x0000000b00237c24 */ /* 0x000fe2000f8e02ff */
[-C--:B------:R-:W-:Y:S01]  /*0ef0*/  IADD3 R0, P2, PT, R4, R29.reuse, RZ ;  /* 0x0000001d04007210 */ /* 0x080fe20007f5e0ff */
[----:B------:R-:W-:Y:S01]  /*0f00*/  IMAD R42, R52, 0x8, R38 ;  /* 0x00000008342a7824 */ /* 0x000fe200078e0226 */
[----:B------:R-:W-:Y:S01]  /*0f10*/  IADD3 R12, P5, PT, R20, R29, RZ ;  /* 0x0000001d140c7210 */ /* 0x000fe20007fbe0ff */
[----:B------:R-:W-:Y:S01]  /*0f20*/  IMAD R28, R31, 0x2, R26 ;  /* 0x000000021f1c7824 */ /* 0x000fe200078e021a */
[----:B------:R-:W-:Y:S01]  /*0f30*/  LEA.HI.X.SX32 R2, R4, R39, 0x1, P2 ;  /* 0x0000002704027211 */ /* 0x000fe200010f0eff */
[----:B------:R-:W-:Y:S01]  /*0f40*/  IMAD R43, R52, 0x8, R42 ;  /* 0x00000008342b7824 */ /* 0x000fe200078e022a */
[-C--:B------:R-:W-:Y:S01]  /*0f50*/  IADD3 R3, P2, PT, R6, R29.reuse, RZ ;  /* 0x0000001d06037210 */ /* 0x080fe20007f5e0ff */
[----:B------:R-:W-:Y:S01]  /*0f60*/  IMAD.IADD R133, R5, 0x1, R32 ;  /* 0x0000000105857824 */ /* 0x000fe200078e0220 */
[-C--:B------:R-:W-:Y:S01]  /*0f70*/  IADD3 R4, P3, PT, R8, R29.reuse, RZ ;  /* 0x0000001d08047210 */ /* 0x080fe20007f7e0ff */
[----:B------:R-:W-:Y:S01]  /*0f80*/  IMAD R30, R31, 0x2, R28 ;  /* 0x000000021f1e7824 */ /* 0x000fe200078e021c */
[----:B------:R-:W-:Y:S01]  /*0f90*/  IADD3 R5, P4, PT, R10, R29, RZ ;  /* 0x0000001d0a057210 */ /* 0x000fe20007f9e0ff */
[----:B------:R-:W-:Y:S01]  /*0fa0*/  IMAD R44, R52, 0x8, R43 ;  /* 0x00000008342c7824 */ /* 0x000fe200078e022b */
[-C--:B------:R-:W-:Y:S01]  /*0fb0*/  LEA.HI.X.SX32 R6, R6, R39.reuse, 0x1, P2 ;  /* 0x0000002706067211 */ /* 0x080fe200010f0eff */
[----:B------:R-:W-:Y:S01]  /*0fc0*/  IMAD.IADD R138, R7, 0x1, R138 ;  /* 0x00000001078a7824 */ /* 0x000fe200078e028a */
[-C--:B------:R-:W-:Y:S01]  /*0fd0*/  LEA.HI.X.SX32 R7, R8, R39.reuse, 0x1, P3 ;  /* 0x0000002708077211 */ /* 0x080fe200018f0eff */
[C---:B------:R-:W-:Y:S01]  /*0fe0*/  IMAD R32, R31.reuse, 0x2, R30 ;  /* 0x000000021f207824 */ /* 0x040fe200078e021e */
[----:B------:R-:W-:Y:S01]  /*0ff0*/  LEA.HI.X.SX32 R8, R10, R39, 0x1, P4 ;  /* 0x000000270a087211 */ /* 0x000fe200020f0eff */
[----:B------:R-:W-:Y:S01]  /*1000*/  IMAD R108, R52, 0x8, R44 ;  /* 0x00000008346c7824 */ /* 0x000fe200078e022c */
[-C--:B------:R-:W-:Y:S01]  /*1010*/  IADD3 R9, P2, PT, R14, R29.reuse, RZ ;  /* 0x0000001d0e097210 */ /* 0x080fe20007f5e0ff */
[C---:B------:R-:W-:Y:S01]  /*1020*/  IMAD R34, R31.reuse, 0x2, R32 ;  /* 0x000000021f227824 */ /* 0x040fe200078e0220 */
[-C--:B------:R-:W-:Y:S01]  /*1030*/  IADD3 R10, P3, PT, R16, R29.reuse, RZ ;  /* 0x0000001d100a7210 */ /* 0x080fe20007f7e0ff */
[----:B------:R-:W-:Y:S01]  /*1040*/  IMAD R109, R52, 0x8, R108 ;  /* 0x00000008346d7824 */ /* 0x000fe200078e026c */
[----:B------:R-:W-:Y:S01]  /*1050*/  IADD3 R11, P4, PT, R18, R29, RZ ;  /* 0x0000001d120b7210 */ /* 0x000fe20007f9e0ff */
[----:B------:R-:W-:Y:S01]  /*1060*/  IMAD R33, R31, 0x2, R34 ;  /* 0x000000021f217824 */ /* 0x000fe200078e0222 */
[-C--:B------:R-:W-:Y:S01]  /*1070*/  LEA.HI.X.SX32 R13, R14, R39.reuse, 0x1, P2 ;  /* 0x000000270e0d7211 */ /* 0x080fe200010f0eff */
[----:B------:R-:W-:Y:S01]  /*1080*/  IMAD R110, R52, 0x8, R109 ;  /* 0x00000008346e7824 */ /* 0x000fe200078e026d */
[-C--:B------:R-:W-:Y:S01]  /*1090*/  LEA.HI.X.SX32 R14, R16, R39.reuse, 0x1, P3 ;  /* 0x00000027100e7211 */ /* 0x080fe200018f0eff */
[----:B------:R-:W-:Y:S01]  /*10a0*/  IMAD.MOV.U32 R159, RZ, RZ, 0x3f800000 ;  /* 0x3f800000ff9f7424 */ /* 0x000fe200078e00ff */
[----:B------:R-:W-:Y:S01]  /*10b0*/  LEA.HI.X.SX32 R15, R18, R39, 0x1, P4 ;  /* 0x00000027120f7211 */ /* 0x000fe200020f0eff */
[----:B------:R-:W-:Y:S01]  /*10c0*/  IMAD R112, R52, 0x8, R110 ;  /* 0x0000000834707824 */ /* 0x000fe200078e026e */
[-C--:B------:R-:W-:Y:S01]  /*10d0*/  IADD3 R17, P2, PT, R22, R29.reuse, RZ ;  /* 0x0000001d16117210 */ /* 0x080fe20007f5e0ff */
[----:B------:R-:W-:Y:S01]  /*10e0*/  IMAD.MOV.U32 R156, RZ, RZ, 0x3f800000 ;  /* 0x3f800000ff9c7424 */ /* 0x000fe200078e00ff */
[-C--:B------:R-:W-:Y:S01]  /*10f0*/  IADD3 R18, P3, PT, R24, R29.reuse, RZ ;  /* 0x0000001d18127210 */ /* 0x080fe20007f7e0ff */
[----:B------:R-:W-:Y:S01]  /*1100*/  IMAD R113, R52, 0x8, R112 ;  /* 0x0000000834717824 */ /* 0x000fe200078e0270 */
[----:B------:R-:W-:Y:S01]  /*1110*/  IADD3 R19, P4, PT, R26, R29, RZ ;  /* 0x0000001d1a137210 */ /* 0x000fe20007f9e0ff */
[----:B------:R-:W-:Y:S01]  /*1120*/  IMAD.MOV.U32 R157, RZ, RZ, 0x3f800000 ;  /* 0x3f800000ff9d7424 */ /* 0x000fe200078e00ff */
[----:B------:R-:W-:Y:S01]  /*1130*/  LEA.HI.X.SX32 R16, R20, R39, 0x1, P5 ;  /* 0x0000002714107211 */ /* 0x000fe200028f0eff */
[----:B------:R-:W-:Y:S01]  /*1140*/  IMAD R115, R52, 0x8, R113 ;  /* 0x0000000834737824 */ /* 0x000fe200078e0271 */
[----:B------:R-:W-:-:S02]  /*1150*/  IADD3 R20, P5, PT, R28, R29, RZ ;  /* 0x0000001d1c147210 */ /* 0x000fc40007fbe0ff */
[----:B------:R-:W-:Y:S02]  /*1160*/  CS2R R80, SRZ ;  /* 0x0000000000507805 */ /* 0x000fe4000001ff00 */
[-C--:B------:R-:W-:Y:S01]  /*1170*/  LEA.HI.X.SX32 R21, R22, R39.reuse, 0x1, P2 ;  /* 0x0000002716157211 */ /* 0x080fe200010f0eff */
[----:B------:R-:W-:Y:S01]  /*1180*/  IMAD R117, R52, 0x8, R115 ;  /* 0x0000000834757824 */ /* 0x000fe200078e0273 */
[-C--:B------:R-:W-:Y:S02]  /*1190*/  LEA.HI.X.SX32 R22, R24, R39.reuse, 0x1, P3 ;  /* 0x0000002718167211 */ /* 0x080fe400018f0eff */
[----:B------:R-:W-:Y:S02]  /*11a0*/  CS2R R82, SRZ ;  /* 0x0000000000527805 */ /* 0x000fe4000001ff00 */
[----:B------:R-:W-:Y:S01]  /*11b0*/  LEA.HI.X.SX32 R23, R26, R39, 0x1, P4 ;  /* 0x000000271a177211 */ /* 0x000fe200020f0eff */
[----:B------:R-:W-:Y:S01]  /*11c0*/  IMAD R119, R52, 0x8, R117 ;  /* 0x0000000834777824 */ /* 0x000fe200078e0275 */
[----:B------:R-:W-:-:S02]  /*11d0*/  IADD3 R25, P2, PT, R30, R29, RZ ;  /* 0x0000001d1e197210 */ /* 0x000fc40007f5e0ff */
[----:B------:R-:W-:Y:S02]  /*11e0*/  CS2R R84, SRZ ;  /* 0x0000000000547805 */ /* 0x000fe4000001ff00 */
[-C--:B------:R-:W-:Y:S01]  /*11f0*/  IADD3 R26, P3, PT, R32, R29.reuse, RZ ;  /* 0x0000001d201a7210 */ /* 0x080fe20007f7e0ff */
[----:B------:R-:W-:Y:S01]  /*1200*/  IMAD R121, R52, 0x8, R119 ;  /* 0x0000000834797824 */ /* 0x000fe200078e0277 */
[----:B------:R-:W-:Y:S02]  /*1210*/  IADD3 R27, P4, PT, R34, R29, RZ ;  /* 0x0000001d221b7210 */ /* 0x000fe40007f9e0ff */
[----:B------:R-:W-:Y:S02]  /*1220*/  CS2R R86, SRZ ;  /* 0x0000000000567805 */ /* 0x000fe4000001ff00 */
[----:B------:R-:W-:Y:S01]  /*1230*/  LEA.HI.X.SX32 R24, R28, R39, 0x1, P5 ;  /* 0x000000271c187211 */ /* 0x000fe200028f0eff */
[----:B------:R-:W-:Y:S01]  /*1240*/  IMAD R123, R52, 0x8, R121 ;  /* 0x00000008347b7824 */ /* 0x000fe200078e0279 */
[----:B------:R-:W-:-:S02]  /*1250*/  IADD3 R28, P5, PT, R33, R29, RZ ;  /* 0x0000001d211c7210 */ /* 0x000fc40007fbe0ff */
[----:B------:R-:W-:Y:S02]  /*1260*/  CS2R R72, SRZ ;  /* 0x0000000000487805 */ /* 0x000fe4000001ff00 */
[-C--:B------:R-:W-:Y:S02]  /*1270*/  LEA.HI.X.SX32 R29, R30, R39.reuse, 0x1, P2 ;  /* 0x000000271e1d7211 */ /* 0x080fe400010f0eff */
[----:B------:R-:W-:Y:S02]  /*1280*/  CS2R R74, SRZ ;  /* 0x00000000004a7805 */ /* 0x000fe4000001ff00 */
[-C--:B------:R-:W-:Y:S02]  /*1290*/  LEA.HI.X.SX32 R30, R32, R39.reuse, 0x1, P3 ;  /* 0x00000027201e7211 */ /* 0x080fe400018f0eff */
[----:B------:R-:W-:Y:S02]  /*12a0*/  CS2R R76, SRZ ;  /* 0x00000000004c7805 */ /* 0x000fe4000001ff00 */
[----:B------:R-:W-:-:S02]  /*12b0*/  LEA.HI.X.SX32 R31, R34, R39, 0x1, P4 ;  /* 0x00000027221f7211 */ /* 0x000fc400020f0eff */
[----:B------:R-:W-:Y:S02]  /*12c0*/  CS2R R78, SRZ ;  /* 0x00000000004e7805 */ /* 0x000fe4000001ff00 */
[----:B------:R-:W-:Y:S01]  /*12d0*/  LOP3.LUT P2, RZ, R48, 0x80, RZ, 0xc0, !PT ;  /* 0x0000008030ff7812 */ /* 0x000fe2000784c0ff */
[----:B------:R-:W-:Y:S01]  /*12e0*/  UMOV UR4, URZ ;  /* 0x000000ff00047c82 */ /* 0x000fe20008000000 */
[----:B-----5:R-:W-:Y:S01]  /*12f0*/  IADD3 R124, P3, P4, R35, UR5, R40 ;  /* 0x00000005237c7c10 */ /* 0x020fe2000fc7e028 */
[----:B------:R-:W0:Y:S01]  /*1300*/  LDCU UR15, c[0x0][0x3f0] ;  /* 0x00007e00ff0f77ac */ /* 0x000e220008000800 */
[----:B------:R-:W-:Y:S02]  /*1310*/  SHF.R.S32.HI R34, RZ, 0x1f, R35 ;  /* 0x0000001fff227819 */ /* 0x000fe40000011423 */
[----:B------:R-:W-:Y:S01]  /*1320*/  LEA.HI.X.SX32 R32, R33, R39, 0x1, P5 ;  /* 0x0000002721207211 */ /* 0x000fe200028f0eff */
[----:B------:R-:W1:Y:S01]  /*1330*/  LDCU UR10, c[0x0][0x3a8] ;  /* 0x00007500ff0a77ac */ /* 0x000e620008000800 */
[----:B------:R-:W-:-:S02]  /*1340*/  SEL R49, RZ, 0x90, !P2 ;  /* 0x00000090ff317807 */ /* 0x000fc40005000000 */
[----:B------:R-:W-:Y:S01]  /*1350*/  IADD3.X R50, PT, PT, R34, UR6, R41, P3, P4 ;  /* 0x0000000622327c10 */ /* 0x000fe20009fe8429 */
[----:B------:R-:W2:Y:S01]  /*1360*/  LDCU UR11, c[0x0][0x3d4] ;  /* 0x00007a80ff0b77ac */ /* 0x000ea20008000800 */
[-C--:B------:R-:W-:Y:S02]  /*1370*/  IADD3 R33, P2, PT, R36, R124.reuse, RZ ;  /* 0x0000007c24217210 */ /* 0x080fe40007f5e0ff */
[CC--:B------:R-:W-:Y:S01]  /*1380*/  IADD3 R34, P3, PT, R37.reuse, R124.reuse, RZ ;  /* 0x0000007c25227210 */ /* 0x0c0fe20007f7e0ff */
[----:B------:R-:W3:Y:S01]  /*1390*/  LDCU UR14, c[0x0][0x3c4] ;  /* 0x00007880ff0e77ac */ /* 0x000ee20008000800 */
[----:B------:R-:W-:Y:S02]  /*13a0*/  IADD3 R35, P4, PT, R38, R124, RZ ;  /* 0x0000007c26237210 */ /* 0x000fe40007f9e0ff */
[-C--:B------:R-:W-:Y:S01]  /*13b0*/  LEA.HI.X.SX32 R36, R36, R50.reuse, 0x1, P2 ;  /* 0x0000003224247211 */ /* 0x080fe200010f0eff */
[----:B------:R-:W-:Y:S01]  /*13c0*/  UMOV UR5, URZ ;  /* 0x000000ff00057c82 */ /* 0x000fe20008000000 */
[-C--:B------:R-:W-:Y:S01]  /*13d0*/  LEA.HI.X.SX32 R37, R37, R50.reuse, 0x1, P3 ;  /* 0x0000003225257211 */ /* 0x080fe200018f0eff */
[----:B------:R-:W-:Y:S01]  /*13e0*/  UMOV UR6, URZ ;  /* 0x000000ff00067c82 */ /* 0x000fe20008000000 */
[----:B------:R-:W-:-:S02]  /*13f0*/  LEA.HI.X.SX32 R38, R38, R50, 0x1, P4 ;  /* 0x0000003226267211 */ /* 0x000fc400020f0eff */
[-C--:B------:R-:W-:Y:S02]  /*1400*/  IADD3 R39, P2, PT, R42, R124.reuse, RZ ;  /* 0x0000007c2a277210 */ /* 0x080fe40007f5e0ff */
[CC--:B------:R-:W-:Y:S02]  /*1410*/  IADD3 R40, P3, PT, R43.reuse, R124.reuse, RZ ;  /* 0x0000007c2b287210 */ /* 0x0c0fe40007f7e0ff */
[----:B------:R-:W-:Y:S02]  /*1420*/  IADD3 R41, P4, PT, R44, R124, RZ ;  /* 0x0000007c2c297210 */ /* 0x000fe40007f9e0ff */
[-C--:B------:R-:W-:Y:S02]  /*1430*/  LEA.HI.X.SX32 R42, R42, R50.reuse, 0x1, P2 ;  /* 0x000000322a2a7211 */ /* 0x080fe400010f0eff */
[-C--:B------:R-:W-:Y:S02]  /*1440*/  LEA.HI.X.SX32 R43, R43, R50.reuse, 0x1, P3 ;  /* 0x000000322b2b7211 */ /* 0x080fe400018f0eff */
[----:B------:R-:W-:-:S02]  /*1450*/  LEA.HI.X.SX32 R44, R44, R50, 0x1, P4 ;  /* 0x000000322c2c7211 */ /* 0x000fc400020f0eff */
[-C--:B------:R-:W-:Y:S02]  /*1460*/  IADD3 R45, P2, PT, R108, R124.reuse, RZ ;  /* 0x0000007c6c2d7210 */ /* 0x080fe40007f5e0ff */
[CC--:B------:R-:W-:Y:S02]  /*1470*/  IADD3 R46, P3, PT, R109.reuse, R124.reuse, RZ ;  /* 0x0000007c6d2e7210 */ /* 0x0c0fe40007f7e0ff */
[----:B------:R-:W-:Y:S02]  /*1480*/  IADD3 R47, P4, PT, R110, R124, RZ ;  /* 0x0000007c6e2f7210 */ /* 0x000fe40007f9e0ff */
[-C--:B------:R-:W-:Y:S02]  /*1490*/  LEA.HI.X.SX32 R108, R108, R50.reuse, 0x1, P2 ;  /* 0x000000326c6c7211 */ /* 0x080fe400010f0eff */
[-C--:B------:R-:W-:Y:S02]  /*14a0*/  LEA.HI.X.SX32 R109, R109, R50.reuse, 0x1, P3 ;  /* 0x000000326d6d7211 */ /* 0x080fe400018f0eff */
[----:B------:R-:W-:-:S02]  /*14b0*/  LEA.HI.X.SX32 R110, R110, R50, 0x1, P4 ;  /* 0x000000326e6e7211 */ /* 0x000fc400020f0eff */
[CC--:B------:R-:W-:Y:S02]  /*14c0*/  IADD3 R111, P2, PT, R112.reuse, R124.reuse, RZ ;  /* 0x0000007c706f7210 */ /* 0x0c0fe40007f5e0ff */
[-C--:B------:R-:W-:Y:S02]  /*14d0*/  IADD3 R114, P3, PT, R113, R124.reuse, RZ ;  /* 0x0000007c71727210 */ /* 0x080fe40007f7e0ff */
[----:B------:R-:W-:Y:S02]  /*14e0*/  IADD3 R116, P4, PT, R115, R124, RZ ;  /* 0x0000007c73747210 */ /* 0x000fe40007f9e0ff */
[--C-:B------:R-:W-:Y:S02]  /*14f0*/  LOP3.LUT R144, R49, 0x7f, R48.reuse, 0x78, !PT ;  /* 0x0000007f31907812 */ /* 0x100fe400078e7830 */
[----:B------:R-:W-:Y:S02]  /*1500*/  SHF.R.U32.HI R48, RZ, 0x3, R48 ;  /* 0x00000003ff307819 */ /* 0x000fe40000011630 */
[----:B------:R-:W-:-:S02]  /*1510*/  LEA.HI.X.SX32 R112, R112, R50, 0x1, P2 ;  /* 0x0000003270707211 */ /* 0x000fc400010f0eff */
[-C--:B------:R-:W-:Y:S02]  /*1520*/  LEA.HI.X.SX32 R113, R113, R50.reuse, 0x1, P3 ;  /* 0x0000003271717211 */ /* 0x080fe400018f0eff */
[----:B------:R-:W-:Y:S02]  /*1530*/  LEA.HI.X.SX32 R115, R115, R50, 0x1, P4 ;  /* 0x0000003273737211 */ /* 0x000fe400020f0eff */
[-C--:B------:R-:W-:Y:S02]  /*1540*/  IADD3 R118, P2, PT, R117, R124.reuse, RZ ;  /* 0x0000007c75767210 */ /* 0x080fe40007f5e0ff */
[-C--:B------:R-:W-:Y:S02]  /*1550*/  IADD3 R120, P3, PT, R119, R124.reuse, RZ ;  /* 0x0000007c77787210 */ /* 0x080fe40007f7e0ff */
[----:B------:R-:W-:Y:S02]  /*1560*/  IADD3 R122, P4, PT, R121, R124, RZ ;  /* 0x0000007c797a7210 */ /* 0x000fe40007f9e0ff */
[----:B------:R-:W-:-:S02]  /*1570*/  LOP3.LUT R135, R48, 0xc, RZ, 0xc0, !PT ;  /* 0x0000000c30877812 */ /* 0x000fc400078ec0ff */
[----:B------:R-:W-:Y:S02]  /*1580*/  IADD3 R124, P5, PT, R123, R124, RZ ;  /* 0x0000007c7b7c7210 */ /* 0x000fe40007fbe0ff */
[-C--:B------:R-:W-:Y:S01]  /*1590*/  LEA.HI.X.SX32 R117, R117, R50.reuse, 0x1, P2 ;  /* 0x0000003275757211 */ /* 0x080fe200010f0eff */
[----:B------:R-:W-:Y:S01]  /*15a0*/  IMAD.IADD R135, R136, 0x1, R135 ;  /* 0x0000000188877824 */ /* 0x000fe200078e0287 */
[C---:B------:R-:W-:Y:S02]  /*15b0*/  ISETP.GE.U32.AND P2, PT, R134.reuse, 0x80, PT ;  /* 0x000000808600780c */ /* 0x040fe40003f46070 */
[----:B------:R-:W-:Y:S02]  /*15c0*/  ISETP.LT.U32.AND P0, PT, R134, 0x80, !P0 ;  /* 0x000000808600780c */ /* 0x000fe40004701070 */
[-C--:B------:R-:W-:Y:S02]  /*15d0*/  LEA.HI.X.SX32 R119, R119, R50.reuse, 0x1, P3 ;  /* 0x0000003277777211 */ /* 0x080fe400018f0eff */
[----:B------:R-:W-:-:S02]  /*15e0*/  LEA.HI.X.SX32 R121, R121, R50, 0x1, P4 ;  /* 0x0000003279797211 */ /* 0x000fc400020f0eff */
[----:B------:R-:W-:Y:S02]  /*15f0*/  LEA.HI.X.SX32 R123, R123, R50, 0x1, P5 ;  /* 0x000000327b7b7211 */ /* 0x000fe400028f0eff */
[----:B------:R-:W-:Y:S02]  /*1600*/  LEA R134, R134, UR7, 0x2 ;  /* 0x0000000786867c11 */ /* 0x000fe4000f8e10ff */
[C---:B------:R-:W-:Y:S02]  /*1610*/  LOP3.LUT R143, R144.reuse, 0x20, RZ, 0x3c, !PT ;  /* 0x00000020908f7812 */ /* 0x040fe400078e3cff */
[C---:B------:R-:W-:Y:S02]  /*1620*/  LOP3.LUT R142, R144.reuse, 0x40, RZ, 0x3c, !PT ;  /* 0x00000040908e7812 */ /* 0x040fe400078e3cff */
[----:B------:R-:W-:Y:S02]  /*1630*/  LOP3.LUT R141, R144, 0x60, RZ, 0x3c, !PT ;  /* 0x00000060908d7812 */ /* 0x000fe400078e3cff */
[----:B------:R-:W-:-:S02]  /*1640*/  LOP3.LUT R130, R131, 0x20, RZ, 0x3c, !PT ;  /* 0x0000002083827812 */ /* 0x000fc400078e3cff */
[----:B------:R-:W-:Y:S02]  /*1650*/  LOP3.LUT R139, R140, 0x40, RZ, 0x3c, !PT ;  /* 0x000000408c8b7812 */ /* 0x000fe400078e3cff */
[----:B0123--:R-:W-:-:S07]  /*1660*/  LOP3.LUT R137, R138, 0x20, RZ, 0x3c, !PT ;  /* 0x000000208a897812 */ /* 0x00ffce00078e3cff */
.L_x_1:
[----:B------:R-:W-:Y:S02]  /*1670*/  USHF.R.S32.HI UR9, URZ, 0x1f, UR4 ;  /* 0x0000001fff097899 */ /* 0x000fe40008011404 */
[----:B------:R-:W-:Y:S02]  /*1680*/  IADD3 R48, P3, PT, R0, UR4, RZ ;  /* 0x0000000400307c10 */ /* 0x000fe4000ff7e0ff */
[----:B------:R-:W-:Y:S02]  /*1690*/  IADD3 R50, P4, PT, R3, UR4, RZ ;  /* 0x0000000403327c10 */ /* 0x000fe4000ff9e0ff */
[----:B------:R-:W-:Y:S02]  /*16a0*/  IADD3.X R49, PT, PT, R2, UR9, RZ, P3, !PT ;  /* 0x0000000902317c10 */ /* 0x000fe40009ffe4ff */
[----:B------:R-:W-:Y:S02]  /*16b0*/  IADD3 R52, P3, PT, R4, UR4, RZ ;  /* 0x0000000404347c10 */ /* 0x000fe4000ff7e0ff */
[----:B------:R-:W-:Y:S01]  /*16c0*/  IADD3.X R51, PT, PT, R6, UR9, RZ, P4, !PT ;  /* 0x0000000906337c10 */ /* 0x000fe2000a7fe4ff */
[----:B------:R0:W2:Y:S01]  /*16d0*/  LDG.E.U8 R67, desc[UR12][R48.64] ;  /* 0x0000000c30437981 */ /* 0x0000a2000c1e1100 */
[----:B------:R-:W-:-:S02]  /*16e0*/  IADD3.X R53, PT, PT, R7, UR9, RZ, P3, !PT ;  /* 0x0000000907357c10 */ /* 0x000fc40009ffe4ff */
[----:B------:R-:W-:Y:S01]  /*16f0*/  IADD3 R54, P4, PT, R5, UR4, RZ ;  /* 0x0000000405367c10 */ /* 0x000fe2000ff9e0ff */
[----:B------:R1:W3:Y:S01]  /*1700*/  LDG.E.U8 R66, desc[UR12][R50.64] ;  /* 0x0000000c32427981 */ /* 0x0002e2000c1e1100 */
[----:B------:R-:W-:Y:S02]  /*1710*/  IADD3 R56, P3, PT, R9, UR4, RZ ;  /* 0x0000000409387c10 */ /* 0x000fe4000ff7e0ff */
[----:B------:R-:W-:Y:S01]  /*1720*/  IADD3.X R55, PT, PT, R8, UR9, RZ, P4, !PT ;  /* 0x0000000908377c10 */ /* 0x000fe2000a7fe4ff */
[----:B------:R4:W5:Y:S01]  /*1730*/  LDG.E.U8 R89, desc[UR12][R52.64] ;  /* 0x0000000c34597981 */ /* 0x000962000c1e1100 */
[----:B------:R-:W-:Y:S02]  /*1740*/  IADD3.X R57, PT, PT, R13, UR9, RZ, P3, !PT ;  /* 0x000000090d397c10 */ /* 0x000fe40009ffe4ff */
[----:B------:R-:W-:Y:S01]  /*1750*/  IADD3 R58, P4, PT, R10, UR4, RZ ;  /* 0x000000040a3a7c10 */ /* 0x000fe2000ff9e0ff */
[----:B------:R4:W3:Y:S01]  /*1760*/  LDG.E.U8 R88, desc[UR12][R54.64] ;  /* 0x0000000c36587981 */ /* 0x0008e2000c1e1100 */
[----:B------:R-:W-:-:S02]  /*1770*/  IADD3 R60, P3, PT, R11, UR4, RZ ;  /* 0x000000040b3c7c10 */ /* 0x000fc4000ff7e0ff */
[----:B------:R-:W-:Y:S01]  /*1780*/  IADD3.X R59, PT, PT, R14, UR9, RZ, P4, !PT ;  /* 0x000000090e3b7c10 */ /* 0x000fe2000a7fe4ff */
[----:B------:R-:W3:Y:S01]  /*1790*/  LDG.E.U8 R69, desc[UR12][R56.64] ;  /* 0x0000000c38457981 */ /* 0x000ee2000c1e1100 */
[----:B------:R-:W-:Y:S02]  /*17a0*/  IADD3.X R61, PT, PT, R15, UR9, RZ, P3, !PT ;  /* 0x000000090f3d7c10 */ /* 0x000fe40009ffe4ff */
[----:B0-----:R-:W-:Y:S01]  /*17b0*/  IADD3 R48, P4, PT, R12, UR4, RZ ;  /* 0x000000040c307c10 */ /* 0x001fe2000ff9e0ff */
[----:B------:R-:W5:Y:S01]  /*17c0*/  LDG.E.U8 R58, desc[UR12][R58.64] ;  /* 0x0000000c3a3a7981 */ /* 0x000f62000c1e1100 */
[----:B-1----:R-:W-:Y:S02]  /*17d0*/  IADD3 R50, P3, PT, R17, UR4, RZ ;  /* 0x0000000411327c10 */ /* 0x002fe4000ff7e0ff */
[----:B------:R-:W-:Y:S01]  /*17e0*/  IADD3.X R49, PT, PT, R16, UR9, RZ, P4, !PT ;  /* 0x0000000910317c10 */ /* 0x000fe2000a7fe4ff */
[----:B------:R-:W5:Y:S01]  /*17f0*/  LDG.E.U8 R61, desc[UR12][R60.64] ;  /* 0x0000000c3c3d7981 */ /* 0x000f62000c1e1100 */
[----:B------:R-:W-:-:S02]  /*1800*/  IADD3.X R51, PT, PT, R21, UR9, RZ, P3, !PT ;  /* 0x0000000915337c10 */ /* 0x000fc40009ffe4ff */
[----:B----4-:R-:W-:Y:S01]  /*1810*/  IADD3 R52, P4, PT, R18, UR4, RZ ;  /* 0x0000000412347c10 */ /* 0x010fe2000ff9e0ff */
[----:B------:R0:W4:Y:S01]  /*1820*/  LDG.E.U8 R90, desc[UR12][R48.64] ;  /* 0x0000000c305a7981 */ /* 0x000122000c1e1100 */
[----:B------:R-:W-:Y:S02]  /*1830*/  IADD3 R62, P3, PT, R25, UR4, RZ ;  /* 0x00000004193e7c10 */ /* 0x000fe4000ff7e0ff */
[----:B------:R-:W-:Y:S01]  /*1840*/  IADD3.X R53, PT, PT, R22, UR9, RZ, P4, !PT ;  /* 0x0000000916357c10 */ /* 0x000fe2000a7fe4ff */
[----:B------:R1:W4:Y:S01]  /*1850*/  LDG.E.U8 R71, desc[UR12][R50.64] ;  /* 0x0000000c32477981 */ /* 0x000322000c1e1100 */
[----:B------:R-:W-:Y:S02]  /*1860*/  IADD3.X R63, PT, PT, R29, UR9, RZ, P3, !PT ;  /* 0x000000091d3f7c10 */ /* 0x000fe40009ffe4ff */
[----:B------:R-:W-:Y:S01]  /*1870*/  IADD3 R64, P4, PT, R26, UR4, RZ ;  /* 0x000000041a407c10 */ /* 0x000fe2000ff9e0ff */
[----:B------:R-:W5:Y:S01]  /*1880*/  LDG.E.U8 R52, desc[UR12][R52.64] ;  /* 0x0000000c34347981 */ /* 0x000f62000c1e1100 */
[----:B------:R-:W-:-:S02]  /*1890*/  IADD3 R54, P3, PT, R19, UR4, RZ ;  /* 0x0000000413367c10 */ /* 0x000fc4000ff7e0ff */
[----:B------:R-:W-:Y:S01]  /*18a0*/  IADD3.X R65, PT, PT, R30, UR9, RZ, P4, !PT ;  /* 0x000000091e417c10 */ /* 0x000fe2000a7fe4ff */
[----:B------:R-:W5:Y:S01]  /*18b0*/  LDG.E.U8 R63, desc[UR12][R62.64] ;  /* 0x0000000c3e3f7981 */ /* 0x000f62000c1e1100 */
[----:B0-----:R-:W-:Y:S02]  /*18c0*/  IADD3 R48, P5, PT, R27, UR4, RZ ;  /* 0x000000041b307c10 */ /* 0x001fe4000ffbe0ff */
[----:B------:R-:W-:Y:S01]  /*18d0*/  IADD3.X R55, PT, PT, R23, UR9, RZ, P3, !PT ;  /* 0x0000000917377c10 */ /* 0x000fe20009ffe4ff */
[----:B------:R-:W5:Y:S01]  /*18e0*/  LDG.E.U8 R64, desc[UR12][R64.64] ;  /* 0x0000000c40407981 */ /* 0x000f62000c1e1100 */
[----:B------:R-:W-:Y:S02]  /*18f0*/  IADD3 R56, P4, PT, R20, UR4, RZ ;  /* 0x0000000414387c10 */ /* 0x000fe4000ff9e0ff */
[----:B-1----:R-:W-:Y:S02]  /*1900*/  IADD3 R50, P3, PT, R28, UR4, RZ ;  /* 0x000000041c327c10 */ /* 0x002fe4000ff7e0ff */
[----:B------:R-:W-:Y:S01]  /*1910*/  IADD3.X R49, PT, PT, R31, UR9, RZ, P5, !PT ;  /* 0x000000091f317c10 */ /* 0x000fe2000affe4ff */
[----:B------:R-:W5:Y:S01]  /*1920*/  LDG.E.U8 R55, desc[UR12][R54.64] ;  /* 0x0000000c36377981 */ /* 0x000f62000c1e1100 */
[----:B------:R-:W-:-:S02]  /*1930*/  IADD3.X R57, PT, PT, R24, UR9, RZ, P4, !PT ;  /* 0x0000000918397c10 */ /* 0x000fc4000a7fe4ff */
[----:B------:R-:W-:Y:S01]  /*1940*/  IADD3.X R51, PT, PT, R32, UR9, RZ, P3, !PT ;  /* 0x0000000920337c10 */ /* 0x000fe20009ffe4ff */
[----:B------:R-:W5:Y:S04]  /*1950*/  LDG.E.U8 R91, desc[UR12][R48.64] ;  /* 0x0000000c305b7981 */ /* 0x000f68000c1e1100 */
[----:B------:R-:W5:Y:S04]  /*1960*/  LDG.E.U8 R60, desc[UR12][R56.64] ;  /* 0x0000000c383c7981 */ /* 0x000f68000c1e1100 */
[----:B------:R-:W5:Y:S01]  /*1970*/  LDG.E.U8 R62, desc[UR12][R50.64] ;  /* 0x0000000c323e7981 */ /* 0x000f62000c1e1100 */
[----:B------:R-:W-:Y:S06]  /*1980*/  BAR.SYNC.DEFER_BLOCKING 0x0 ;  /* 0x0000000000007b1d */ /* 0x000fec0000010000 */
[----:B--2---:R-:W-:Y:S04]  /*1990*/  STS.U8 [R144+UR7+0x2000], R67 ;  /* 0x0020004390007988 */ /* 0x004fe80008000007 */
[----:B---3--:R-:W-:Y:S04]  /*19a0*/  STS.U8 [R144+UR7+0x2400], R69 ;  /* 0x0024004590007988 */ /* 0x008fe80008000007 */
[----:B----4-:R-:W-:Y:S04]  /*19b0*/  STS.U8 [R144+UR7+0x2800], R71 ;  /* 0x0028004790007988 */ /* 0x010fe80008000007 */
[----:B-----5:R-:W-:Y:S04]  /*19c0*/  STS.U8 [R144+UR7+0x2c00], R63 ;  /* 0x002c003f90007988 */ /* 0x020fe80008000007 */
[----:B------:R-:W-:Y:S04]  /*19d0*/  STS.U8 [R143+UR7+0x2100], R66 ;  /* 0x002100428f007988 */ /* 0x000fe80008000007 */
        /* <DEDUP_REMOVED lines=10> */
[----:B------:R-:W-:Y:S01]  /*1a80*/  STS.U8 [R141+UR7+0x2f00], R62 ;  /* 0x002f003e8d007988 */ /* 0x000fe20008000007 */
[----:B------:R-:W-:Y:S06]  /*1a90*/  BAR.SYNC.DEFER_BLOCKING 0x0 ;  /* 0x0000000000007b1d */ /* 0x000fec0000010000 */
[----:B------:R-:W0:Y:S04]  /*1aa0*/  LDSM.16.M88.4 R104, [R140+UR7+0x2000] ;  /* 0x002000078c68783b */ /* 0x000e280008000200 */
[----:B------:R-:W1:Y:S04]  /*1ab0*/  LDSM.16.MT88.4 R68, [R138+UR7] ;  /* 0x000000078a44783b */ /* 0x000e680008004200 */
[----:B------:R-:W2:Y:S04]  /*1ac0*/  LDSM.16.MT88.4 R56, [R138+UR7+0x400] ;  /* 0x000400078a38783b */ /* 0x000ea80008004200 */
[----:B------:R-:W3:Y:S04]  /*1ad0*/  LDSM.16.MT88.4 R48, [R137+UR7] ;  /* 0x000000078930783b */ /* 0x000ee80008004200 */
[----:B------:R-:W4:Y:S04]  /*1ae0*/  LDSM.16.MT88.4 R52, [R137+UR7+0x400] ;  /* 0x000400078934783b */ /* 0x000f280008004200 */
[----:B------:R-:W5:Y:S04]  /*1af0*/  LDSM.16.MT88.4 R88, [R138+UR7+0x800] ;  /* 0x000800078a58783b */ /* 0x000f680008004200 */
[----:B------:R-:W5:Y:S04]  /*1b00*/  LDSM.16.MT88.4 R92, [R138+UR7+0xc00] ;  /* 0x000c00078a5c783b */ /* 0x000f680008004200 */
[----:B------:R-:W5:Y:S01]  /*1b10*/  LDSM.16.MT88.4 R100, [R137+UR7+0xc00] ;  /* 0x000c00078964783b */ /* 0x000f620008004200 */
[----:B0-----:R-:W-:-:S02]  /*1b20*/  F2FP.F16.E4M3.UNPACK_B R96, R104 ;  /* 0x00000068ff60723e */ /* 0x001fc400020006ff */
[----:B------:R-:W-:Y:S01]  /*1b30*/  F2FP.F16.E4M3.UNPACK_B R97, R105 ;  /* 0x00000069ff61723e */ /* 0x000fe200020006ff */
[----:B-1----:R-:W-:Y:S02]  /*1b40*/  IMAD.MOV.U32 R64, RZ, RZ, R68 ;  /* 0x000000ffff407224 */ /* 0x002fe400078e0044 */
[----:B------:R-:W-:Y:S02]  /*1b50*/  IMAD.MOV.U32 R65, RZ, RZ, R70 ;  /* 0x000000ffff417224 */ /* 0x000fe400078e0046 */
[----:B--2---:R-:W-:Y:S02]  /*1b60*/  IMAD.MOV.U32 R66, RZ, RZ, R56 ;  /* 0x000000ffff427224 */ /* 0x004fe400078e0038 */
[----:B------:R-:W-:Y:S02]  /*1b70*/  IMAD.MOV.U32 R67, RZ, RZ, R58 ;  /* 0x000000ffff437224 */ /* 0x000fe400078e003a */
[----:B---3--:R-:W-:Y:S02]  /*1b80*/  IMAD.MOV.U32 R60, RZ, RZ, R48 ;  /* 0x000000ffff3c7224 */ /* 0x008fe400078e0030 */
[----:B------:R-:W-:-:S02]  /*1b90*/  IMAD.MOV.U32 R61, RZ, RZ, R50 ;  /* 0x000000ffff3d7224 */ /* 0x000fc400078e0032 */
[----:B----4-:R-:W-:Y:S02]  /*1ba0*/  IMAD.MOV.U32 R62, RZ, RZ, R52 ;  /* 0x000000ffff3e7224 */ /* 0x010fe400078e0034 */
[----:B------:R-:W-:Y:S01]  /*1bb0*/  IMAD.MOV.U32 R63, RZ, RZ, R54 ;  /* 0x000000ffff3f7224 */ /* 0x000fe200078e0036 */
[-C--:B------:R-:W-:Y:S08]  /*1bc0*/  HMMA.16816.F32 R64, R64, R96.reuse, RZ ;  /* 0x000000604040723c */ /* 0x080ff000000018ff */
[----:B------:R-:W-:Y:S01]  /*1bd0*/  HMMA.16816.F32 R60, R60, R96, RZ ;  /* 0x000000603c3c723c */ /* 0x000fe200000018ff */
[----:B------:R-:W0:Y:S01]  /*1be0*/  LDSM.16.MT88.4 R96, [R137+UR7+0x800] ;  /* 0x000800078960783b */ /* 0x000e220008004200 */
[----:B------:R-:W-:Y:S01]  /*1bf0*/  IMAD.MOV.U32 R68, RZ, RZ, R69 ;  /* 0x000000ffff447224 */ /* 0x000fe200078e0045 */
[----:B------:R-:W-:Y:S01]  /*1c00*/  F2FP.F16.E4M3.UNPACK_B R104, R104.H1 ;  /* 0x00000068ff68723e */ /* 0x000fe200030006ff */
[----:B------:R-:W-:Y:S01]  /*1c10*/  IMAD.MOV.U32 R69, RZ, RZ, R71 ;  /* 0x000000ffff457224 */ /* 0x000fe200078e0047 */
[----:B------:R-:W-:Y:S01]  /*1c20*/  F2FP.F16.E4M3.UNPACK_B R105, R105.H1 ;  /* 0x00000069ff69723e */ /* 0x000fe200030006ff */
[----:B------:R-:W-:-:S02]  /*1c30*/  IMAD.MOV.U32 R70, RZ, RZ, R57 ;  /* 0x000000ffff467224 */ /* 0x000fc400078e0039 */
[----:B------:R-:W-:Y:S02]  /*1c40*/  IMAD.MOV.U32 R71, RZ, RZ, R59 ;  /* 0x000000ffff477224 */ /* 0x000fe400078e003b */
[----:B-----5:R-:W-:Y:S01]  /*1c50*/  IMAD.MOV.U32 R48, RZ, RZ, R88 ;  /* 0x000000ffff307224 */ /* 0x020fe200078e0058 */
[----:B------:R-:W-:Y:S01]  /*1c60*/  F2FP.F16.E4M3.UNPACK_B R150, R106.H1 ;  /* 0x0000006aff96723e */ /* 0x000fe200030006ff */
[----:B------:R-:W-:Y:S01]  /*1c70*/  IMAD.MOV.U32 R50, RZ, RZ, R92 ;  /* 0x000000ffff327224 */ /* 0x000fe200078e005c */
[----:B------:R-:W-:Y:S01]  /*1c80*/  F2FP.F16.E4M3.UNPACK_B R151, R107.H1 ;  /* 0x0000006bff97723e */ /* 0x000fe200030006ff */
[----:B------:R-:W1:Y:S01]  /*1c90*/  LDSM.16.MT88.4 R56, [R138+UR7+0x1000] ;  /* 0x001000078a38783b */ /* 0x000e620008004200 */
[----:B------:R-:W-:Y:S01]  /*1ca0*/  HMMA.16816.F32 R68, R68, R104, R64 ;  /* 0x000000684444723c */ /* 0x000fe20000001840 */
[----:B------:R-:W-:Y:S02]  /*1cb0*/  IMAD.MOV.U32 R64, RZ, RZ, R49 ;  /* 0x000000ffff407224 */ /* 0x000fe400078e0031 */
[----:B------:R-:W-:-:S02]  /*1cc0*/  IMAD.MOV.U32 R65, RZ, RZ, R51 ;  /* 0x000000ffff417224 */ /* 0x000fc400078e0033 */
[----:B------:R-:W-:Y:S02]  /*1cd0*/  IMAD.MOV.U32 R66, RZ, RZ, R53 ;  /* 0x000000ffff427224 */ /* 0x000fe400078e0035 */
[----:B------:R-:W-:Y:S02]  /*1ce0*/  IMAD.MOV.U32 R67, RZ, RZ, R55 ;  /* 0x000000ffff437224 */ /* 0x000fe400078e0037 */
[----:B------:R-:W-:Y:S01]  /*1cf0*/  IMAD.MOV.U32 R49, RZ, RZ, R90 ;  /* 0x000000ffff317224 */ /* 0x000fe200078e005a */
[----:B------:R-:W2:Y:S04]  /*1d00*/  LDSM.16.M88.4 R52, [R139+UR7+0x2000] ;  /* 0x002000078b34783b */ /* 0x000ea80008000200 */
[----:B------:R-:W-:Y:S01]  /*1d10*/  HMMA.16816.F32 R64, R64, R104, R60 ;  /* 0x000000684040723c */ /* 0x000fe2000000183c */
[----:B------:R-:W-:Y:S01]  /*1d20*/  F2FP.F16.E4M3.UNPACK_B R104, R106 ;  /* 0x0000006aff68723e */ /* 0x000fe200020006ff */
[----:B------:R-:W-:Y:S01]  /*1d30*/  IMAD.MOV.U32 R51, RZ, RZ, R94 ;  /* 0x000000ffff337224 */ /* 0x000fe200078e005e */
[----:B------:R-:W-:Y:S01]  /*1d40*/  F2FP.F16.E4M3.UNPACK_B R105, R107 ;  /* 0x0000006bff69723e */ /* 0x000fe200020006ff */
[----:B------:R-:W3:Y:S06]  /*1d50*/  LDSM.16.MT88.4 R60, [R138+UR7+0x1400] ;  /* 0x001400078a3c783b */ /* 0x000eec0008004200 */
[----:B------:R-:W-:Y:S01]  /*1d60*/  HMMA.16816.F32 R48, R48, R104, R68 ;  /* 0x000000683030723c */ /* 0x000fe20000001844 */
[----:B------:R-:W-:-:S02]  /*1d70*/  IMAD.MOV.U32 R70, RZ, RZ, R100 ;  /* 0x000000ffff467224 */ /* 0x000fc400078e0064 */
[----:B0-----:R-:W-:Y:S02]  /*1d80*/  IMAD.MOV.U32 R68, RZ, RZ, R96 ;  /* 0x000000ffff447224 */ /* 0x001fe400078e0060 */
[----:B------:R-:W-:Y:S02]  /*1d90*/  IMAD.MOV.U32 R69, RZ, RZ, R98 ;  /* 0x000000ffff457224 */ /* 0x000fe400078e0062 */
[----:B------:R-:W-:-:S07]  /*1da0*/  IMAD.MOV.U32 R71, RZ, RZ, R102 ;  /* 0x000000ffff477224 */ /* 0x000fce00078e0066 */
[----:B------:R-:W-:Y:S01]  /*1db0*/  HMMA.16816.F32 R64, R68, R104, R64 ;  /* 0x000000684440723c */ /* 0x000fe20000001840 */
[----:B------:R-:W0:Y:S04]  /*1dc0*/  LDSM.16.MT88.4 R68, [R137+UR7+0x1000] ;  /* 0x001000078944783b */ /* 0x000e280008004200 */
[----:B------:R-:W4:Y:S01]  /*1dd0*/  LDSM.16.MT88.4 R104, [R137+UR7+0x1400] ;  /* 0x001400078968783b */ /* 0x000f220008004200 */
[----:B------:R-:W-:Y:S02]  /*1de0*/  IMAD.MOV.U32 R88, RZ, RZ, R89 ;  /* 0x000000ffff587224 */ /* 0x000fe400078e0059 */
[----:B------:R-:W-:Y:S02]  /*1df0*/  IMAD.MOV.U32 R89, RZ, RZ, R91 ;  /* 0x000000ffff597224 */ /* 0x000fe400078e005b */
[----:B------:R-:W-:-:S02]  /*1e00*/  IMAD.MOV.U32 R90, RZ, RZ, R93 ;  /* 0x000000ffff5a7224 */ /* 0x000fc400078e005d */
[----:B------:R-:W-:Y:S02]  /*1e10*/  IMAD.MOV.U32 R91, RZ, RZ, R95 ;  /* 0x000000ffff5b7224 */ /* 0x000fe400078e005f */
[----:B-1----:R-:W-:Y:S01]  /*1e20*/  IMAD.MOV.U32 R100, RZ, RZ, R56 ;  /* 0x000000ffff647224 */ /* 0x002fe200078e0038 */
[----:B------:R-:W1:Y:S04]  /*1e30*/  LDSM.16.MT88.4 R92, [R138+UR7+0x1800] ;  /* 0x001800078a5c783b */ /* 0x000e680008004200 */
[----:B------:R-:W-:Y:S01]  /*1e40*/  HMMA.16816.F32 R88, R88, R150, R48 ;  /* 0x000000965858723c */ /* 0x000fe20000001830 */
[----:B------:R-:W-:Y:S02]  /*1e50*/  IMAD.MOV.U32 R48, RZ, RZ, R97 ;  /* 0x000000ffff307224 */ /* 0x000fe400078e0061 */
[----:B------:R-:W-:-:S02]  /*1e60*/  IMAD.MOV.U32 R49, RZ, RZ, R99 ;  /* 0x000000ffff317224 */ /* 0x000fc400078e0063 */
[----:B------:R-:W-:Y:S01]  /*1e70*/  IMAD.MOV.U32 R50, RZ, RZ, R101 ;  /* 0x000000ffff327224 */ /* 0x000fe200078e0065 */
[----:B------:R-:W5:Y:S01]  /*1e80*/  LDSM.16.MT88.4 R96, [R138+UR7+0x1c00] ;  /* 0x001c00078a60783b */ /* 0x000f620008004200 */
[----:B------:R-:W-:-:S07]  /*1e90*/  IMAD.MOV.U32 R51, RZ, RZ, R103 ;  /* 0x000000ffff337224 */ /* 0x000fce00078e0067 */
[----:B------:R-:W-:Y:S01]  /*1ea0*/  HMMA.16816.F32 R48, R48, R150, R64 ;  /* 0x000000963030723c */ /* 0x000fe20000001840 */
[----:B--2---:R-:W-:Y:S01]  /*1eb0*/  F2FP.F16.E4M3.UNPACK_B R150, R52 ;  /* 0x00000034ff96723e */ /* 0x004fe200020006ff */
[----:B------:R-:W-:Y:S01]  /*1ec0*/  IMAD.MOV.U32 R101, RZ, RZ, R58 ;  /* 0x000000ffff657224 */ /* 0x000fe200078e003a */
[----:B------:R-:W-:Y:S01]  /*1ed0*/  F2FP.F16.E4M3.UNPACK_B R151, R53 ;  /* 0x00000035ff97723e */ /* 0x000fe200020006ff */
[----:B---3--:R-:W-:Y:S02]  /*1ee0*/  IMAD.MOV.U32 R102, RZ, RZ, R60 ;  /* 0x000000ffff667224 */ /* 0x008fe400078e003c */
[----:B------:R-:W-:Y:S02]  /*1ef0*/  IMAD.MOV.U32 R103, RZ, RZ, R62 ;  /* 0x000000ffff677224 */ /* 0x000fe400078e003e */
[----:B0-----:R-:W-:Y:S02]  /*1f00*/  IMAD.MOV.U32 R64, RZ, RZ, R68 ;  /* 0x000000ffff407224 */ /* 0x001fe400078e0044 */
[----:B------:R-:W-:-:S02]  /*1f10*/  IMAD.MOV.U32 R65, RZ, RZ, R70 ;  /* 0x000000ffff417224 */ /* 0x000fc400078e0046 */
[----:B----4-:R-:W-:Y:S02]  /*1f20*/  IMAD.MOV.U32 R66, RZ, RZ, R104 ;  /* 0x000000ffff427224 */ /* 0x010fe400078e0068 */
[----:B------:R-:W-:Y:S01]  /*1f30*/  IMAD.MOV.U32 R67, RZ, RZ, R106 ;  /* 0x000000ffff437224 */ /* 0x000fe200078e006a */
[-C--:B------:R-:W-:Y:S01]  /*1f40*/  HMMA.16816.F32 R100, R100, R150.reuse, R88 ;  /* 0x000000966464723c */ /* 0x080fe20000001858 */
[----:B------:R-:W0:Y:S07]  /*1f50*/  LDSM.16.MT88.4 R88, [R137+UR7+0x1c00] ;  /* 0x001c00078958783b */ /* 0x000e2e0008004200 */
[----:B------:R-:W-:Y:S01]  /*1f60*/  HMMA.16816.F32 R48, R64, R150, R48 ;  /* 0x000000964030723c */ /* 0x000fe20000001830 */
[----:B------:R-:W2:Y:S01]  /*1f70*/  LDSM.16.MT88.4 R64, [R137+UR7+0x1800] ;  /* 0x001800078940783b */ /* 0x000ea20008004200 */
[----:B------:R-:W-:Y:S01]  /*1f80*/  IMAD.MOV.U32 R56, RZ, RZ, R57 ;  /* 0x000000ffff387224 */ /* 0x000fe200078e0039 */
[----:B------:R-:W-:Y:S01]  /*1f90*/  F2FP.F16.E4M3.UNPACK_B R52, R52.H1 ;  /* 0x00000034ff34723e */ /* 0x000fe200030006ff */
[----:B------:R-:W-:Y:S01]  /*1fa0*/  IMAD.MOV.U32 R57, RZ, RZ, R59 ;  /* 0x000000ffff397224 */ /* 0x000fe200078e003b */
[----:B------:R-:W-:Y:S01]  /*1fb0*/  F2FP.F16.E4M3.UNPACK_B R53, R53.H1 ;  /* 0x00000035ff35723e */ /* 0x000fe200030006ff */
[----:B------:R-:W-:-:S02]  /*1fc0*/  IMAD.MOV.U32 R58, RZ, RZ, R61 ;  /* 0x000000ffff3a7224 */ /* 0x000fc400078e003d */
[----:B------:R-:W-:Y:S02]  /*1fd0*/  IMAD.MOV.U32 R59, RZ, RZ, R63 ;  /* 0x000000ffff3b7224 */ /* 0x000fe400078e003f */
[----:B------:R-:W-:Y:S02]  /*1fe0*/  IMAD.MOV.U32 R60, RZ, RZ, R69 ;  /* 0x000000ffff3c7224 */ /* 0x000fe400078e0045 */
[----:B------:R-:W-:Y:S02]  /*1ff0*/  IMAD.MOV.U32 R61, RZ, RZ, R71 ;  /* 0x000000ffff3d7224 */ /* 0x000fe400078e0047 */
[----:B------:R-:W-:Y:S01]  /*2000*/  IMAD.MOV.U32 R62, RZ, RZ, R105 ;  /* 0x000000ffff3e7224 */ /* 0x000fe200078e0069 */
[-C--:B------:R-:W-:Y:S01]  /*2010*/  HMMA.16816.F32 R56, R56, R52.reuse, R100 ;  /* 0x000000343838723c */ /* 0x080fe20000001864 */
[----:B------:R-:W-:Y:S01]  /*2020*/  IMAD.MOV.U32 R63, RZ, RZ, R107 ;  /* 0x000000ffff3f7224 */ /* 0x000fe200078e006b */
[-C--:B------:R-:W-:Y:S01]  /*2030*/  F2FP.F16.E4M3.UNPACK_B R68, R54.reuse.H1 ;  /* 0x00000036ff44723e */ /* 0x080fe200030006ff */
[----:B------:R-:W-:Y:S05]  /*2040*/  BAR.SYNC.DEFER_BLOCKING 0x0 ;  /* 0x0000000000007b1d */ /* 0x000fea0000010000 */
[----:B------:R-:W-:Y:S01]  /*2050*/  HMMA.16816.F32 R48, R60, R52, R48 ;  /* 0x000000343c30723c */ /* 0x000fe20000001830 */
[----:B------:R-:W-:Y:S01]  /*2060*/  F2FP.F16.E4M3.UNPACK_B R52, R54 ;  /* 0x00000036ff34723e */ /* 0x000fe200020006ff */
[----:B-1----:R-:W-:Y:S01]  /*2070*/  IMAD.MOV.U32 R60, RZ, RZ, R92 ;  /* 0x000000ffff3c7224 */ /* 0x002fe200078e005c */
[----:B------:R-:W-:Y:S01]  /*2080*/  F2FP.F16.E4M3.UNPACK_B R53, R55 ;  /* 0x00000037ff35723e */ /* 0x000fe200020006ff */
[----:B------:R-:W-:-:S02]  /*2090*/  IMAD.MOV.U32 R61, RZ, RZ, R94 ;  /* 0x000000ffff3d7224 */ /* 0x000fc400078e005e */
[----:B-----5:R-:W-:Y:S02]  /*20a0*/  IMAD.MOV.U32 R62, RZ, RZ, R96 ;  /* 0x000000ffff3e7224 */ /* 0x020fe400078e0060 */
[----:B------:R-:W-:-:S07]  /*20b0*/  IMAD.MOV.U32 R63, RZ, RZ, R98 ;  /* 0x000000ffff3f7224 */ /* 0x000fce00078e0062 */
[----:B------:R-:W-:Y:S01]  /*20c0*/  HMMA.16816.F32 R56, R60, R52, R56 ;  /* 0x000000343c38723c */ /* 0x000fe20000001838 */
[----:B0-----:R-:W-:Y:S02]  /*20d0*/  IMAD.MOV.U32 R62, RZ, RZ, R88 ;  /* 0x000000ffff3e7224 */ /* 0x001fe400078e0058 */
[----:B--2---:R-:W-:Y:S02]  /*20e0*/  IMAD.MOV.U32 R60, RZ, RZ, R64 ;  /* 0x000000ffff3c7224 */ /* 0x004fe400078e0040 */
[----:B------:R-:W-:Y:S02]  /*20f0*/  IMAD.MOV.U32 R61, RZ, RZ, R66 ;  /* 0x000000ffff3d7224 */ /* 0x000fe400078e0042 */
[----:B------:R-:W-:-:S07]  /*2100*/  IMAD.MOV.U32 R63, RZ, RZ, R90 ;  /* 0x000000ffff3f7224 */ /* 0x000fce00078e005a */
[----:B------:R-:W-:Y:S01]  /*2110*/  HMMA.16816.F32 R48, R60, R52, R48 ;  /* 0x000000343c30723c */ /* 0x000fe20000001830 */
[----:B------:R-:W-:Y:S01]  /*2120*/  F2FP.F16.E4M3.UNPACK_B R69, R55.H1 ;  /* 0x00000037ff45723e */ /* 0x000fe200030006ff */
[----:B------:R-:W-:Y:S02]  /*2130*/  IMAD.MOV.U32 R52, RZ, RZ, R93 ;  /* 0x000000ffff347224 */ /* 0x000fe400078e005d */
[----:B------:R-:W-:Y:S02]  /*2140*/  IMAD.MOV.U32 R53, RZ, RZ, R95 ;  /* 0x000000ffff357224 */ /* 0x000fe400078e005f */
[----:B------:R-:W-:Y:S02]  /*2150*/  IMAD.MOV.U32 R54, RZ, RZ, R97 ;  /* 0x000000ffff367224 */ /* 0x000fe400078e0061 */
[----:B------:R-:W-:Y:S02]  /*2160*/  IMAD.MOV.U32 R55, RZ, RZ, R99 ;  /* 0x000000ffff377224 */ /* 0x000fe400078e0063 */
[----:B------:R-:W-:-:S02]  /*2170*/  IMAD.MOV.U32 R60, RZ, RZ, R65 ;  /* 0x000000ffff3c7224 */ /* 0x000fc400078e0041 */
[----:B------:R-:W-:Y:S02]  /*2180*/  IMAD.MOV.U32 R61, RZ, RZ, R67 ;  /* 0x000000ffff3d7224 */ /* 0x000fe400078e0043 */
[----:B------:R-:W-:Y:S02]  /*2190*/  IMAD.MOV.U32 R62, RZ, RZ, R89 ;  /* 0x000000ffff3e7224 */ /* 0x000fe400078e0059 */
[----:B------:R-:W-:Y:S01]  /*21a0*/  IMAD.MOV.U32 R63, RZ, RZ, R91 ;  /* 0x000000ffff3f7224 */ /* 0x000fe200078e005b */
[-C--:B------:R-:W-:Y:S08]  /*21b0*/  HMMA.16816.F32 R52, R52, R68.reuse, R56 ;  /* 0x000000443434723c */ /* 0x080ff00000001838 */
[----:B------:R-:W-:Y:S11]  /*21c0*/  HMMA.16816.F32 R48, R60, R68, R48 ;  /* 0x000000443c30723c */ /* 0x000ff60000001830 */
[----:B------:R-:W-:Y:S01]  /*21d0*/  FMUL R56, R52, UR10 ;  /* 0x0000000a34387c20 */ /* 0x000fe20008400000 */
[----:B------:R-:W-:Y:S01]  /*21e0*/  FMUL R57, R53, UR10 ;  /* 0x0000000a35397c20 */ /* 0x000fe20008400000 */
[----:B------:R-:W-:Y:S01]  /*21f0*/  FMUL R58, R54, UR10 ;  /* 0x0000000a363a7c20 */ /* 0x000fe20008400000 */
[----:B------:R-:W-:-:S05]  /*2200*/  FMUL R59, R55, UR10 ;  /* 0x0000000a373b7c20 */ /* 0x000fca0008400000 */
[----:B------:R-:W-:Y:S01]  /*2210*/  FMUL R60, R48, UR10 ;  /* 0x0000000a303c7c20 */ /* 0x000fe20008400000 */
[----:B------:R-:W-:Y:S01]  /*2220*/  FMUL R61, R49, UR10 ;  /* 0x0000000a313d7c20 */ /* 0x000fe20008400000 */
[----:B------:R-:W-:Y:S01]  /*2230*/  FMUL R62, R50, UR10 ;  /* 0x0000000a323e7c20 */ /* 0x000fe20008400000 */
[----:B------:R-:W-:Y:S01]  /*2240*/  FMUL R63, R51, UR10 ;  /* 0x0000000a333f7c20 */ /* 0x000fe20008400000 */
[----:B------:R-:W-:Y:S02]  /*2250*/  FMNMX R56, R56, R57, !PT ;  /* 0x0000003938387209 */ /* 0x000fe40007800000 */
[----:B------:R-:W-:Y:S02]  /*2260*/  FMNMX R58, R58, R59, !PT ;  /* 0x0000003b3a3a7209 */ /* 0x000fe40007800000 */
[----:B------:R-:W-:Y:S02]  /*2270*/  FMNMX R60, R60, R61, !PT ;  /* 0x0000003d3c3c7209 */ /* 0x000fe40007800000 */
[----:B------:R-:W-:Y:S01]  /*2280*/  FMNMX R62, R62, R63, !PT ;  /* 0x0000003f3e3e7209 */ /* 0x000fe20007800000 */
[----:B------:R-:W0:Y:S04]  /*2290*/  SHFL.BFLY PT, R57, R56, 0x2, 0x1f ;  /* 0x0c401f0038397f89 */ /* 0x000e2800000e0000 */
[----:B------:R-:W1:Y:S04]  /*22a0*/  SHFL.BFLY PT, R59, R58, 0x2, 0x1f ;  /* 0x0c401f003a3b7f89 */ /* 0x000e6800000e0000 */
[----:B------:R-:W2:Y:S04]  /*22b0*/  SHFL.BFLY PT, R61, R60, 0x2, 0x1f ;  /* 0x0c401f003c3d7f89 */ /* 0x000ea800000e0000 */
[----:B------:R-:W3:Y:S01]  /*22c0*/  SHFL.BFLY PT, R63, R62, 0x2, 0x1f ;  /* 0x0c401f003e3f7f89 */ /* 0x000ee200000e0000 */
[----:B0-----:R-:W-:-:S02]  /*22d0*/  FMNMX R57, R56, R57, !PT ;  /* 0x0000003938397209 */ /* 0x001fc40007800000 */
[----:B-1----:R-:W-:Y:S02]  /*22e0*/  FMNMX R59, R58, R59, !PT ;  /* 0x0000003b3a3b7209 */ /* 0x002fe40007800000 */
[----:B--2---:R-:W-:Y:S02]  /*22f0*/  FMNMX R61, R60, R61, !PT ;  /* 0x0000003d3c3d7209 */ /* 0x004fe40007800000 */
[----:B---3--:R-:W-:Y:S01]  /*2300*/  FMNMX R63, R62, R63, !PT ;  /* 0x0000003f3e3f7209 */ /* 0x008fe20007800000 */
        /* <DEDUP_REMOVED lines=8> */
[----:B------:R-:W-:Y:S04]  /*2390*/  @P0 STS [R135+0x2000], R64 ;  /* 0x0020004087000388 */ /* 0x000fe80000000800 */
[----:B------:R-:W-:Y:S04]  /*23a0*/  @P0 STS [R135+0x2080], R66 ;  /* 0x0020804287000388 */ /* 0x000fe80000000800 */
[----:B------:R-:W-:Y:S04]  /*23b0*/  @P0 STS [R135+0x2100], R68 ;  /* 0x0021004487000388 */ /* 0x000fe80000000800 */
[----:B------:R-:W-:Y:S01]  /*23c0*/  @P0 STS [R135+0x2180], R56 ;  /* 0x0021803887000388 */ /* 0x000fe20000000800 */
[----:B------:R-:W-:Y:S06]  /*23d0*/  BAR.SYNC.DEFER_BLOCKING 0x0 ;  /* 0x0000000000007b1d */ /* 0x000fec0000010000 */
[----:B------:R-:W0:Y:S04]  /*23e0*/  @!P2 LDS R129, [R134+0x2000] ;  /* 0x002000008681a984 */ /* 0x000e280000000800 */
[----:B0-----:R-:W0:Y:S02]  /*23f0*/  SHFL.BFLY PT, R58, R129, 0x2, 0x1f ;  /* 0x0c401f00813a7f89 */ /* 0x001e2400000e0000 */
[----:B0-----:R-:W-:-:S05]  /*2400*/  FMNMX R58, R129, R58, !PT ;  /* 0x0000003a813a7209 */ /* 0x001fca0007800000 */
[----:B------:R-:W0:Y:S02]  /*2410*/  SHFL.BFLY PT, R57, R58, 0x1, 0x1f ;  /* 0x0c201f003a397f89 */ /* 0x000e2400000e0000 */
[----:B0-----:R-:W-:-:S05]  /*2420*/  FMNMX R57, R58, R57, !PT ;  /* 0x000000393a397209 */ /* 0x001fca0007800000 */
[----:B------:R-:W-:Y:S01]  /*2430*/  @P0 STS [R134+0x2000], R57 ;  /* 0x0020003986000388 */ /* 0x000fe20000000800 */
[----:B------:R-:W-:Y:S06]  /*2440*/  BAR.SYNC.DEFER_BLOCKING 0x0 ;  /* 0x0000000000007b1d */ /* 0x000fec0000010000 */
[----:B------:R-:W0:Y:S04]  /*2450*/  LDS R105, [R136+0x2000] ;  /* 0x0020000088697984 */ /* 0x000e280000000800 */
[----:B------:R-:W1:Y:S04]  /*2460*/  LDS R104, [R136+0x2080] ;  /* 0x0020800088687984 */ /* 0x000e680000000800 */
[----:B------:R-:W2:Y:S04]  /*2470*/  LDS R107, [R136+0x2100] ;  /* 0x00210000886b7984 */ /* 0x000ea80000000800 */
[----:B------:R-:W3:Y:S01]  /*2480*/  LDS R106, [R136+0x2180] ;  /* 0x00218000886a7984 */ /* 0x000ee20000000800 */
[----:B0-----:R-:W-:-:S02]  /*2490*/  FMNMX R105, R105, R154, !PT ;  /* 0x0000009a69697209 */ /* 0x001fc40007800000 */
[----:B-1----:R-:W-:Y:S02]  /*24a0*/  FMNMX R104, R104, R153, !PT ;  /* 0x0000009968687209 */ /* 0x002fe40007800000 */
[----:B--2---:R-:W-:Y:S02]  /*24b0*/  FMNMX R107, R107, R152, !PT ;  /* 0x000000986b6b7209 */ /* 0x004fe40007800000 */
[----:B---3--:R-:W-:Y:S01]  /*24c0*/  FMNMX R106, R106, R149, !PT ;  /* 0x000000956a6a7209 */ /* 0x008fe20007800000 */
[--C-:B------:R-:W-:Y:S01]  /*24d0*/  FFMA R52, R52, UR10, -R105.reuse ;  /* 0x0000000a34347c23 */ /* 0x100fe20008000869 */
[----:B------:R-:W-:Y:S01]  /*24e0*/  FFMA R53, R53, UR10, -R105 ;  /* 0x0000000a35357c23 */ /* 0x000fe20008000869 */
[--C-:B------:R-:W-:Y:S01]  /*24f0*/  FFMA R54, R54, UR10, -R104.reuse ;  /* 0x0000000a36367c23 */ /* 0x100fe20008000868 */
[----:B------:R-:W-:Y:S01]  /*2500*/  FFMA R55, R55, UR10, -R104 ;  /* 0x0000000a37377c23 */ /* 0x000fe20008000868 */
[--C-:B------:R-:W-:Y:S01]  /*2510*/  FFMA R48, R48, UR10, -R107.reuse ;  /* 0x0000000a30307c23 */ /* 0x100fe2000800086b */
[----:B------:R-:W-:Y:S01]  /*2520*/  FFMA R49, R49, UR10, -R107 ;  /* 0x0000000a31317c23 */ /* 0x000fe2000800086b */
[--C-:B------:R-:W-:Y:S01]  /*2530*/  FFMA R50, R50, UR10, -R106.reuse ;  /* 0x0000000a32327c23 */ /* 0x100fe2000800086a */
[----:B------:R-:W-:Y:S01]  /*2540*/  FFMA R51, R51, UR10, -R106 ;  /* 0x0000000a33337c23 */ /* 0x000fe2000800086a */
[----:B------:R-:W-:Y:S01]  /*2550*/  FMUL R52, R52, 1.4426950216293334961 ;  /* 0x3fb8aa3b34347820 */ /* 0x000fe20000400000 */
[----:B------:R-:W-:Y:S01]  /*2560*/  FMUL R53, R53, 1.4426950216293334961 ;  /* 0x3fb8aa3b35357820 */ /* 0x000fe20000400000 */
[----:B------:R-:W-:Y:S01]  /*2570*/  FMUL R54, R54, 1.4426950216293334961 ;  /* 0x3fb8aa3b36367820 */ /* 0x000fe20000400000 */
[----:B------:R-:W-:Y:S01]  /*2580*/  FMUL R55, R55, 1.4426950216293334961 ;  /* 0x3fb8aa3b37377820 */ /* 0x000fe20000400000 */
[----:B------:R-:W-:Y:S01]  /*2590*/  FMUL R48, R48, 1.4426950216293334961 ;  /* 0x3fb8aa3b30307820 */ /* 0x000fe20000400000 */
[----:B------:R-:W-:Y:S01]  /*25a0*/  FMUL R49, R49, 1.4426950216293334961 ;  /* 0x3fb8aa3b31317820 */ /* 0x000fe20000400000 */
[----:B------:R-:W-:Y:S01]  /*25b0*/  FMUL R50, R50, 1.4426950216293334961 ;  /* 0x3fb8aa3b32327820 */ /* 0x000fe20000400000 */
[----:B------:R-:W-:Y:S01]  /*25c0*/  FMUL R51, R51, 1.4426950216293334961 ;  /* 0x3fb8aa3b33337820 */ /* 0x000fe20000400000 */
[----:B------:R-:W-:Y:S08]  /*25d0*/  MUFU.EX2 R66, R52 ;  /* 0x0000003400427308 */ /* 0x000ff00000000800 */
[----:B------:R-:W0:Y:S08]  /*25e0*/  MUFU.EX2 R161, R53 ;  /* 0x0000003500a17308 */ /* 0x000e300000000800 */
[----:B------:R-:W-:Y:S08]  /*25f0*/  MUFU.EX2 R68, R54 ;  /* 0x0000003600447308 */ /* 0x000ff00000000800 */
[----:B------:R-:W1:Y:S08]  /*2600*/  MUFU.EX2 R163, R55 ;  /* 0x0000003700a37308 */ /* 0x000e700000000800 */
[----:B------:R-:W-:Y:S08]  /*2610*/  MUFU.EX2 R70, R48 ;  /* 0x0000003000467308 */ /* 0x000ff00000000800 */
[----:B------:R-:W2:Y:S08]  /*2620*/  MUFU.EX2 R165, R49 ;  /* 0x0000003100a57308 */ /* 0x000eb00000000800 */
[----:B------:R-:W-:Y:S08]  /*2630*/  MUFU.EX2 R88, R50 ;  /* 0x0000003200587308 */ /* 0x000ff00000000800 */
[----:B------:R-:W3:Y:S01]  /*2640*/  MUFU.EX2 R167, R51 ;  /* 0x0000003300a77308 */ /* 0x000ee20000000800 */
[----:B0-----:R-:W-:Y:S01]  /*2650*/  FADD R52, R66, R161 ;  /* 0x000000a142347221 */ /* 0x001fe20000000000 */
[----:B-1----:R-:W-:Y:S01]  /*2660*/  FADD R53, R68, R163 ;  /* 0x000000a344357221 */ /* 0x002fe20000000000 */
[----:B--2---:R-:W-:-:S03]  /*2670*/  FADD R48, R70, R165 ;  /* 0x000000a546307221 */ /* 0x004fc60000000000 */
[----:B------:R-:W0:Y:S04]  /*2680*/  SHFL.BFLY PT, R55, R52, 0x2, 0x1f ;  /* 0x0c401f0034377f89 */ /* 0x000e2800000e0000 */
[----:B------:R-:W1:Y:S01]  /*2690*/  SHFL.BFLY PT, R56, R53, 0x2, 0x1f ;  /* 0x0c401f0035387f89 */ /* 0x000e6200000e0000 */
[----:B---3--:R-:W-:-:S03]  /*26a0*/  FADD R54, R88, R167 ;  /* 0x000000a758367221 */ /* 0x008fc60000000000 */
[----:B------:R-:W2:Y:S04]  /*26b0*/  SHFL.BFLY PT, R49, R48, 0x2, 0x1f ;  /* 0x0c401f0030317f89 */ /* 0x000ea800000e0000 */
[----:B------:R-:W3:Y:S01]  /*26c0*/  SHFL.BFLY PT, R57, R54, 0x2, 0x1f ;  /* 0x0c401f0036397f89 */ /* 0x000ee200000e0000 */
[----:B0-----:R-:W-:Y:S01]  /*26d0*/  FADD R55, R52, R55 ;  /* 0x0000003734377221 */ /* 0x001fe20000000000 */
[----:B-1----:R-:W-:-:S04]  /*26e0*/  FADD R56, R53, R56 ;  /* 0x0000003835387221 */ /* 0x002fc80000000000 */
[----:B------:R-:W0:Y:S01]  /*26f0*/  SHFL.BFLY PT, R50, R55, 0x1, 0x1f ;  /* 0x0c201f0037327f89 */ /* 0x000e2200000e0000 */
[----:B--2---:R-:W-:Y:S01]  /*2700*/  FADD R51, R48, R49 ;  /* 0x0000003130337221 */ /* 0x004fe20000000000 */
[----:B---3--:R-:W-:Y:S02]  /*2710*/  FADD R57, R54, R57 ;  /* 0x0000003936397221 */ /* 0x008fe40000000000 */
[----:B------:R-:W1:Y:S04]  /*2720*/  SHFL.BFLY PT, R49, R56, 0x1, 0x1f ;  /* 0x0c201f0038317f89 */ /* 0x000e6800000e0000 */
[----:B------:R-:W2:Y:S04]  /*2730*/  SHFL.BFLY PT, R58, R51, 0x1, 0x1f ;  /* 0x0c201f00333a7f89 */ /* 0x000ea800000e0000 */
[----:B------:R-:W3:Y:S01]  /*2740*/  SHFL.BFLY PT, R52, R57, 0x1, 0x1f ;  /* 0x0c201f0039347f89 */ /* 0x000ee200000e0000 */
[----:B0-----:R-:W-:Y:S01]  /*2750*/  FADD R50, R55, R50 ;  /* 0x0000003237327221 */ /* 0x001fe20000000000 */
[----:B------:R-:W-:Y:S01]  /*2760*/  BAR.SYNC.DEFER_BLOCKING 0x0 ;  /* 0x0000000000007b1d */ /* 0x000fe20000010000 */
[----:B-1----:R-:W-:Y:S01]  /*2770*/  FADD R60, R56, R49 ;  /* 0x00000031383c7221 */ /* 0x002fe20000000000 */
[----:B--2---:R-:W-:Y:S01]  /*2780*/  FADD R58, R51, R58 ;  /* 0x0000003a333a7221 */ /* 0x004fe20000000000 */
[----:B---3--:R-:W-:-:S03]  /*2790*/  FADD R52, R57, R52 ;  /* 0x0000003439347221 */ /* 0x008fc60000000000 */
[----:B------:R-:W-:Y:S04]  /*27a0*/  @P0 STS [R135+0x2000], R50 ;  /* 0x0020003287000388 */ /* 0x000fe80000000800 */
[----:B------:R-:W-:Y:S04]  /*27b0*/  @P0 STS [R135+0x2080], R60 ;  /* 0x0020803c87000388 */ /* 0x000fe80000000800 */
[----:B------:R-:W-:Y:S04]  /*27c0*/  @P0 STS [R135+0x2100], R58 ;  /* 0x0021003a87000388 */ /* 0x000fe80000000800 */
[----:B------:R-:W-:Y:S01]  /*27d0*/  @P0 STS [R135+0x2180], R52 ;  /* 0x0021803487000388 */ /* 0x000fe20000000800 */
[----:B------:R-:W-:Y:S06]  /*27e0*/  BAR.SYNC.DEFER_BLOCKING 0x0 ;  /* 0x0000000000007b1d */ /* 0x000fec0000010000 */
[----:B------:R-:W0:Y:S04]  /*27f0*/  @!P2 LDS R128, [R134+0x2000] ;  /* 0x002000008680a984 */ /* 0x000e280000000800 */
[----:B0-----:R-:W0:Y:S02]  /*2800*/  SHFL.BFLY PT, R49, R128, 0x2, 0x1f ;  /* 0x0c401f0080317f89 */ /* 0x001e2400000e0000 */
[----:B0-----:R-:W-:-:S05]  /*2810*/  FADD R54, R128, R49 ;  /* 0x0000003180367221 */ /* 0x001fca0000000000 */
[----:B------:R-:W0:Y:S01]  /*2820*/  SHFL.BFLY PT, R49, R54, 0x1, 0x1f ;  /* 0x0c201f0036317f89 */ /* 0x000e2200000e0000 */
[----:B------:R-:W-:Y:S02]  /*2830*/  USHF.R.S32.HI UR9, URZ, 0x1f, UR5 ;  /* 0x0000001fff097899 */ /* 0x000fe40008011405 */
[----:B------:R-:W-:Y:S02]  /*2840*/  IADD3 R48, P3, PT, R33, UR5, RZ ;  /* 0x0000000521307c10 */ /* 0x000fe4000ff7e0ff */
[----:B------:R-:W-:Y:S01]  /*2850*/  IADD3 R50, P4, PT, R34, UR5, RZ ;  /* 0x0000000522327c10 */ /* 0x000fe2000ff9e0ff */
[----:B0-----:R-:W-:-:S05]  /*2860*/  FADD R59, R54, R49 ;  /* 0x00000031363b7221 */ /* 0x001fca0000000000 */
[----:B------:R0:W-:Y:S01]  /*2870*/  @P0 STS [R134+0x2000], R59 ;  /* 0x0020003b86000388 */ /* 0x0001e20000000800 */
[----:B------:R-:W-:Y:S01]  /*2880*/  IADD3.X R49, PT, PT, R36, UR9, RZ, P3, !PT ;  /* 0x0000000924317c10 */ /* 0x000fe20009ffe4ff */
[----:B------:R-:W-:Y:S01]  /*2890*/  BAR.SYNC.DEFER_BLOCKING 0x0 ;  /* 0x0000000000007b1d */ /* 0x000fe20000010000 */
[----:B------:R-:W-:Y:S02]  /*28a0*/  IADD3 R52, P3, PT, R35, UR5, RZ ;  /* 0x0000000523347c10 */ /* 0x000fe4000ff7e0ff */
[----:B------:R-:W-:Y:S02]  /*28b0*/  IADD3.X R51, PT, PT, R37, UR9, RZ, P4, !PT ;  /* 0x0000000925337c10 */ /* 0x000fe4000a7fe4ff */
[----:B------:R-:W-:Y:S02]  /*28c0*/  IADD3.X R53, PT, PT, R38, UR9, RZ, P3, !PT ;  /* 0x0000000926357c10 */ /* 0x000fe40009ffe4ff */
[----:B------:R-:W-:Y:S02]  /*28d0*/  IADD3 R54, P4, PT, R39, UR5, RZ ;  /* 0x0000000527367c10 */ /* 0x000fe4000ff9e0ff */
[----:B------:R-:W-:-:S02]  /*28e0*/  IADD3 R56, P3, PT, R40, UR5, RZ ;  /* 0x0000000528387c10 */ /* 0x000fc4000ff7e0ff */
[----:B------:R-:W-:Y:S02]  /*28f0*/  IADD3.X R55, PT, PT, R42, UR9, RZ, P4, !PT ;  /* 0x000000092a377c10 */ /* 0x000fe4000a7fe4ff */
[----:B------:R-:W-:Y:S02]  /*2900*/  IADD3.X R57, PT, PT, R43, UR9, RZ, P3, !PT ;  /* 0x000000092b397c10 */ /* 0x000fe40009ffe4ff */
[----:B------:R-:W-:Y:S02]  /*2910*/  IADD3 R62, P4, PT, R41, UR5, RZ ;  /* 0x00000005293e7c10 */ /* 0x000fe4000ff9e0ff */
[----:B------:R-:W-:Y:S02]  /*2920*/  IADD3 R64, P3, PT, R45, UR5, RZ ;  /* 0x000000052d407c10 */ /* 0x000fe4000ff7e0ff */
[----:B------:R-:W-:Y:S02]  /*2930*/  IADD3.X R63, PT, PT, R44, UR9, RZ, P4, !PT ;  /* 0x000000092c3f7c10 */ /* 0x000fe4000a7fe4ff */
[----:B------:R-:W-:Y:S01]  /*2940*/  IADD3.X R65, PT, PT, R108, UR9, RZ, P3, !PT ;  /* 0x000000096c417c10 */ /* 0x000fe20009ffe4ff */
[----:B------:R1:W2:Y:S04]  /*2950*/  LDG.E.U8 R67, desc[UR12][R48.64] ;  /* 0x0000000c30437981 */ /* 0x0002a8000c1e1100 */
[----:B------:R3:W4:Y:S04]  /*2960*/  LDG.E.U8 R69, desc[UR12][R50.64] ;  /* 0x0000000c32457981 */ /* 0x000728000c1e1100 */
[----:B------:R-:W5:Y:S01]  /*2970*/  LDG.E.U8 R71, desc[UR12][R52.64] ;  /* 0x0000000c34477981 */ /* 0x000f62000c1e1100 */
[----:B-1----:R-:W-:-:S03]  /*2980*/  IADD3 R48, P4, PT, R46, UR5, RZ ;  /* 0x000000052e307c10 */ /* 0x002fc6000ff9e0ff */
[----:B------:R1:W5:Y:S01]  /*2990*/  LDG.E.U8 R91, desc[UR12][R56.64] ;  /* 0x0000000c385b7981 */ /* 0x000362000c1e1100 */
[----:B---3--:R-:W-:Y:S02]  /*29a0*/  IADD3 R50, P3, PT, R47, UR5, RZ ;  /* 0x000000052f327c10 */ /* 0x008fe4000ff7e0ff */
[----:B------:R-:W-:Y:S01]  /*29b0*/  IADD3.X R49, PT, PT, R109, UR9, RZ, P4, !PT ;  /* 0x000000096d317c10 */ /* 0x000fe2000a7fe4ff */
[----:B------:R3:W5:Y:S01]  /*29c0*/  LDG.E.U8 R89, desc[UR12][R54.64] ;  /* 0x0000000c36597981 */ /* 0x000762000c1e1100 */
[----:B------:R-:W-:Y:S02]  /*29d0*/  IADD3.X R51, PT, PT, R110, UR9, RZ, P3, !PT ;  /* 0x000000096e337c10 */ /* 0x000fe40009ffe4ff */
[----:B------:R-:W-:Y:S01]  /*29e0*/  IADD3 R60, P4, PT, R111, UR5, RZ ;  /* 0x000000056f3c7c10 */ /* 0x000fe2000ff9e0ff */
[----:B------:R3:W5:Y:S01]  /*29f0*/  LDG.E.U8 R93, desc[UR12][R48.64] ;  /* 0x0000000c305d7981 */ /* 0x000762000c1e1100 */
[----:B------:R-:W-:Y:S02]  /*2a00*/  IADD3 R58, P3, PT, R114, UR5, RZ ;  /* 0x00000005723a7c10 */ /* 0x000fe4000ff7e0ff */
[----:B------:R-:W-:Y:S01]  /*2a10*/  IADD3.X R61, PT, PT, R112, UR9, RZ, P4, !PT ;  /* 0x00000009703d7c10 */ /* 0x000fe2000a7fe4ff */
[----:B------:R3:W5:Y:S01]  /*2a20*/  LDG.E.U8 R95, desc[UR12][R50.64] ;  /* 0x0000000c325f7981 */ /* 0x000762000c1e1100 */
[----:B0-----:R-:W-:-:S02]  /*2a30*/  IADD3.X R59, PT, PT, R113, UR9, RZ, P3, !PT ;  /* 0x00000009713b7c10 */ /* 0x001fc40009ffe4ff */
[----:B-1----:R-:W-:Y:S01]  /*2a40*/  IADD3 R56, P4, PT, R116, UR5, RZ ;  /* 0x0000000574387c10 */ /* 0x002fe2000ff9e0ff */
[----:B------:R-:W5:Y:S01]  /*2a50*/  LDG.E.U8 R63, desc[UR12][R62.64] ;  /* 0x0000000c3e3f7981 */ /* 0x000f62000c1e1100 */
[----:B------:R-:W-:Y:S02]  /*2a60*/  IADD3 R52, P3, PT, R118, UR5, RZ ;  /* 0x0000000576347c10 */ /* 0x000fe4000ff7e0ff */
[----:B------:R-:W-:Y:S01]  /*2a70*/  IADD3.X R57, PT, PT, R115, UR9, RZ, P4, !PT ;  /* 0x0000000973397c10 */ /* 0x000fe2000a7fe4ff */
[----:B------:R-:W5:Y:S01]  /*2a80*/  LDG.E.U8 R65, desc[UR12][R64.64] ;  /* 0x0000000c40417981 */ /* 0x000f62000c1e1100 */
[----:B------:R-:W-:Y:S02]  /*2a90*/  IADD3.X R53, PT, PT, R117, UR9, RZ, P3, !PT ;  /* 0x0000000975357c10 */ /* 0x000fe40009ffe4ff */
[----:B---3--:R-:W-:Y:S01]  /*2aa0*/  IADD3 R54, P4, PT, R120, UR5, RZ ;  /* 0x0000000578367c10 */ /* 0x008fe2000ff9e0ff */
[----:B------:R-:W3:Y:S01]  /*2ab0*/  LDG.E.U8 R61, desc[UR12][R60.64] ;  /* 0x0000000c3c3d7981 */ /* 0x000ee2000c1e1100 */
[----:B------:R-:W-:-:S02]  /*2ac0*/  IADD3 R48, P5, PT, R122, UR5, RZ ;  /* 0x000000057a307c10 */ /* 0x000fc4000ffbe0ff */
[----:B------:R-:W-:Y:S01]  /*2ad0*/  IADD3 R50, P3, PT, R124, UR5, RZ ;  /* 0x000000057c327c10 */ /* 0x000fe2000ff7e0ff */
[----:B------:R-:W3:Y:S01]  /*2ae0*/  LDG.E.U8 R97, desc[UR12][R58.64] ;  /* 0x0000000c3a617981 */ /* 0x000ee2000c1e1100 */
[----:B------:R-:W-:Y:S02]  /*2af0*/  IADD3.X R55, PT, PT, R119, UR9, RZ, P4, !PT ;  /* 0x0000000977377c10 */ /* 0x000fe4000a7fe4ff */
[----:B------:R-:W-:Y:S01]  /*2b00*/  IADD3.X R49, PT, PT, R121, UR9, RZ, P5, !PT ;  /* 0x0000000979317c10 */ /* 0x000fe2000affe4ff */
[----:B------:R0:W3:Y:S01]  /*2b10*/  LDG.E.U8 R99, desc[UR12][R56.64] ;  /* 0x0000000c38637981 */ /* 0x0000e2000c1e1100 */
[----:B------:R-:W-:-:S03]  /*2b20*/  IADD3.X R51, PT, PT, R123, UR9, RZ, P3, !PT ;  /* 0x000000097b337c10 */ /* 0x000fc60009ffe4ff */
[----:B------:R1:W3:Y:S04]  /*2b30*/  LDG.E.U8 R101, desc[UR12][R52.64] ;  /* 0x0000000c34657981 */ /* 0x0002e8000c1e1100 */
[----:B------:R0:W3:Y:S04]  /*2b40*/  LDG.E.U8 R103, desc[UR12][R54.64] ;  /* 0x0000000c36677981 */ /* 0x0000e8000c1e1100 */
[----:B------:R-:W3:Y:S04]  /*2b50*/  LDG.E.U8 R151, desc[UR12][R48.64] ;  /* 0x0000000c30977981 */ /* 0x000ee8000c1e1100 */
[----:B------:R-:W3:Y:S04]  /*2b60*/  LDG.E.U8 R155, desc[UR12][R50.64] ;  /* 0x0000000c329b7981 */ /* 0x000ee8000c1e1100 */
[----:B0-----:R-:W-:Y:S04]  /*2b70*/  LDS R56, [R136+0x2000] ;  /* 0x0020000088387984 */ /* 0x001fe80000000800 */
[----:B------:R-:W-:Y:S04]  /*2b80*/  LDS R57, [R136+0x2080] ;  /* 0x0020800088397984 */ /* 0x000fe80000000800 */
[----:B------:R-:W-:Y:S04]  /*2b90*/  LDS R58, [R136+0x2100] ;  /* 0x00210000883a7984 */ /* 0x000fe80000000800 */
[----:B------:R-:W-:Y:S01]  /*2ba0*/  LDS R59, [R136+0x2180] ;  /* 0x00218000883b7984 */ /* 0x000fe20000000800 */
[----:B------:R-:W-:Y:S01]  /*2bb0*/  BAR.SYNC.DEFER_BLOCKING 0x0 ;  /* 0x0000000000007b1d */ /* 0x000fe20000010000 */
[----:B------:R-:W-:-:S02]  /*2bc0*/  F2FP.SATFINITE.E4M3.F32.PACK_AB_MERGE_C R60, R161, R66, RZ ;  /* 0x00000042a13c723e */ /* 0x000fc400048070ff */
[----:B------:R-:W-:Y:S02]  /*2bd0*/  F2FP.SATFINITE.E4M3.F32.PACK_AB_MERGE_C R62, R163, R68, RZ ;  /* 0x00000044a33e723e */ /* 0x000fe400048070ff */
[----:B------:R-:W-:Y:S02]  /*2be0*/  F2FP.SATFINITE.E4M3.F32.PACK_AB_MERGE_C R64, R165, R70, RZ ;  /* 0x00000046a540723e */ /* 0x000fe400048070ff */
[----:B------:R-:W-:Y:S02]  /*2bf0*/  F2FP.SATFINITE.E4M3.F32.PACK_AB_MERGE_C R66, R167, R88, RZ ;  /* 0x00000058a742723e */ /* 0x000fe400048070ff */
[----:B-1----:R-:W-:Y:S02]  /*2c00*/  F2FP.F16.E4M3.UNPACK_B R52, R60 ;  /* 0x0000003cff34723e */ /* 0x002fe400020006ff */
[----:B------:R-:W-:Y:S02]  /*2c10*/  F2FP.F16.E4M3.UNPACK_B R53, R62 ;  /* 0x0000003eff35723e */ /* 0x000fe400020006ff */
[----:B------:R-:W-:-:S02]  /*2c20*/  F2FP.F16.E4M3.UNPACK_B R54, R64 ;  /* 0x00000040ff36723e */ /* 0x000fc400020006ff */
[----:B------:R-:W-:Y:S01]  /*2c30*/  F2FP.F16.E4M3.UNPACK_B R55, R66 ;  /* 0x00000042ff37723e */ /* 0x000fe200020006ff */
[----:B------:R-:W-:-:S04]  /*2c40*/  FADD R60, -R105, R154 ;  /* 0x0000009a693c7221 */ /* 0x000fc80000000100 */
[----:B------:R-:W-:Y:S01]  /*2c50*/  FMUL R60, R60, 1.4426950216293334961 ;  /* 0x3fb8aa3b3c3c7820 */ /* 0x000fe20000400000 */
[----:B------:R-:W-:-:S05]  /*2c60*/  FADD R62, -R107, R152 ;  /* 0x000000986b3e7221 */ /* 0x000fca0000000100 */
[----:B------:R-:W0:Y:S01]  /*2c70*/  MUFU.EX2 R60, R60 ;  /* 0x0000003c003c7308 */ /* 0x000e220000000800 */
[----:B------:R-:W-:Y:S01]  /*2c80*/  FMUL R64, R62, 1.4426950216293334961 ;  /* 0x3fb8aa3b3e407820 */ /* 0x000fe20000400000 */
[C---:B0-----:R-:W-:Y:S01]  /*2c90*/  FMUL R80, R60.reuse, R80 ;  /* 0x000000503c507220 */ /* 0x041fe20000400000 */
[C---:B------:R-:W-:Y:S01]  /*2ca0*/  FMUL R81, R60.reuse, R81 ;  /* 0x000000513c517220 */ /* 0x040fe20000400000 */
[C---:B------:R-:W-:Y:S01]  /*2cb0*/  FMUL R84, R60.reuse, R84 ;  /* 0x000000543c547220 */ /* 0x040fe20000400000 */
[----:B------:R-:W-:-:S03]  /*2cc0*/  FMUL R85, R60, R85 ;  /* 0x000000553c557220 */ /* 0x000fc60000400000 */
[----:B------:R-:W0:Y:S02]  /*2cd0*/  MUFU.EX2 R64, R64 ;  /* 0x0000004000407308 */ /* 0x000e240000000800 */
[C---:B0-----:R-:W-:Y:S01]  /*2ce0*/  FMUL R72, R64.reuse, R72 ;  /* 0x0000004840487220 */ /* 0x041fe20000400000 */
[C---:B------:R-:W-:Y:S01]  /*2cf0*/  FMUL R73, R64.reuse, R73 ;  /* 0x0000004940497220 */ /* 0x040fe20000400000 */
[C---:B------:R-:W-:Y:S01]  /*2d00*/  FMUL R76, R64.reuse, R76 ;  /* 0x0000004c404c7220 */ /* 0x040fe20000400000 */
[----:B------:R-:W-:Y:S01]  /*2d10*/  FMUL R77, R64, R77 ;  /* 0x0000004d404d7220 */ /* 0x000fe20000400000 */
[----:B--2---:R-:W-:Y:S04]  /*2d20*/  STS.U8 [R144+UR7+0x2000], R67 ;  /* 0x0020004390007988 */ /* 0x004fe80008000007 */
        /* <DEDUP_REMOVED lines=8> */
[----:B---3--:R0:W-:Y:S04]  /*2db0*/  STS.U8 [R144+UR7+0x2900], R61 ;  /* 0x0029003d90007988 */ /* 0x0081e80008000007 */
[----:B------:R-:W-:Y:S04]  /*2dc0*/  STS.U8 [R144+UR7+0x2a00], R97 ;  /* 0x002a006190007988 */ /* 0x000fe80008000007 */
[----:B------:R-:W-:Y:S04]  /*2dd0*/  STS.U8 [R144+UR7+0x2b00], R99 ;  /* 0x002b006390007988 */ /* 0x000fe80008000007 */
[----:B------:R-:W-:Y:S04]  /*2de0*/  STS.U8 [R144+UR7+0x2c00], R101 ;  /* 0x002c006590007988 */ /* 0x000fe80008000007 */
[----:B------:R-:W-:Y:S04]  /*2df0*/  STS.U8 [R144+UR7+0x2d00], R103 ;  /* 0x002d006790007988 */ /* 0x000fe80008000007 */
[----:B------:R-:W-:Y:S04]  /*2e00*/  STS.U8 [R144+UR7+0x2e00], R151 ;  /* 0x002e009790007988 */ /* 0x000fe80008000007 */
[----:B------:R-:W-:Y:S01]  /*2e10*/  STS.U8 [R144+UR7+0x2f00], R155 ;  /* 0x002f009b90007988 */ /* 0x000fe20008000007 */
[----:B------:R-:W-:Y:S06]  /*2e20*/  BAR.SYNC.DEFER_BLOCKING 0x0 ;  /* 0x0000000000007b1d */ /* 0x000fec0000010000 */
[----:B------:R-:W1:Y:S02]  /*2e30*/  LDSM.16.M88.4 R48, [R133+0x2000] ;  /* 0x002000008530783b */ /* 0x000e640000000200 */
[----:B------:R-:W-:Y:S06]  /*2e40*/  BAR.SYNC.DEFER_BLOCKING 0x0 ;  /* 0x0000000000007b1d */ /* 0x000fec0000010000 */
[----:B------:R-:W-:Y:S02]  /*2e50*/  STSM.16.M88.4 [R132+0x2000], R52 ;  /* 0x0020003484007844 */ /* 0x000fe40000000200 */
[----:B------:R-:W-:Y:S01]  /*2e60*/  BAR.SYNC.DEFER_BLOCKING 0x0 ;  /* 0x0000000000007b1d */ /* 0x000fe20000010000 */
[----:B0-----:R-:W-:-:S04]  /*2e70*/  FADD R61, -R104, R153 ;  /* 0x00000099683d7221 */ /* 0x001fc80000000100 */
[----:B------:R-:W-:Y:S01]  /*2e80*/  FMUL R61, R61, 1.4426950216293334961 ;  /* 0x3fb8aa3b3d3d7820 */ /* 0x000fe20000400000 */
[----:B------:R-:W0:Y:S04]  /*2e90*/  LDS.64 R96, [R131+UR7+0x2000] ;  /* 0x0020000783607984 */ /* 0x000e280008000a00 */
[----:B------:R-:W2:Y:S04]  /*2ea0*/  LDS.64 R98, [R131+UR7+0x2200] ;  /* 0x0022000783627984 */ /* 0x000ea80008000a00 */
[----:B------:R-:W3:Y:S04]  /*2eb0*/  LDS.64 R92, [R130+UR7+0x2000] ;  /* 0x00200007825c7984 */ /* 0x000ee80008000a00 */
[----:B------:R-:W4:Y:S01]  /*2ec0*/  LDS.64 R94, [R130+UR7+0x2200] ;  /* 0x00220007825e7984 */ /* 0x000f220008000a00 */
[----:B------:R-:W5:Y:S03]  /*2ed0*/  MUFU.EX2 R61, R61 ;  /* 0x0000003d003d7308 */ /* 0x000f660000000800 */
[----:B------:R-:W4:Y:S04]  /*2ee0*/  LDS.64 R62, [R131+UR7+0x2400] ;  /* 0x00240007833e7984 */ /* 0x000f280008000a00 */
[----:B------:R-:W4:Y:S04]  /*2ef0*/  LDS.64 R70, [R131+UR7+0x2600] ;  /* 0x0026000783467984 */ /* 0x000f280008000a00 */
[----:B------:R-:W4:Y:S04]  /*2f00*/  LDS.64 R66, [R130+UR7+0x2400] ;  /* 0x0024000782427984 */ /* 0x000f280008000a00 */
[----:B------:R-:W4:Y:S01]  /*2f10*/  LDS.64 R68, [R130+UR7+0x2600] ;  /* 0x0026000782447984 */ /* 0x000f220008000a00 */
[----:B-1----:R-:W-:Y:S01]  /*2f20*/  F2FP.F16.E4M3.UNPACK_B R100, R48 ;  /* 0x00000030ff64723e */ /* 0x002fe200020006ff */
[C---:B-----5:R-:W-:Y:S01]  /*2f30*/  FMUL R82, R61.reuse, R82 ;  /* 0x000000523d527220 */ /* 0x060fe20000400000 */
[C---:B------:R-:W-:Y:S01]  /*2f40*/  FMUL R83, R61.reuse, R83 ;  /* 0x000000533d537220 */ /* 0x040fe20000400000 */
[----:B------:R-:W-:Y:S01]  /*2f50*/  F2FP.F16.E4M3.UNPACK_B R101, R49 ;  /* 0x00000031ff65723e */ /* 0x000fe200020006ff */
[C---:B------:R-:W-:Y:S01]  /*2f60*/  FMUL R86, R61.reuse, R86 ;  /* 0x000000563d567220 */ /* 0x040fe20000400000 */
[----:B------:R-:W-:Y:S01]  /*2f70*/  FMUL R87, R61, R87 ;  /* 0x000000573d577220 */ /* 0x000fe20000400000 */
[----:B------:R-:W-:Y:S01]  /*2f80*/  F2FP.F16.E4M3.UNPACK_B R88, R50 ;  /* 0x00000032ff58723e */ /* 0x000fe200020006ff */
[----:B------:R-:W-:Y:S01]  /*2f90*/  FADD R65, -R106, R149 ;  /* 0x000000956a417221 */ /* 0x000fe20000000100 */
[----:B------:R-:W-:Y:S01]  /*2fa0*/  F2FP.F16.E4M3.UNPACK_B R89, R51 ;  /* 0x00000033ff59723e */ /* 0x000fe200020006ff */
[----:B0-----:R-:W-:-:S02]  /*2fb0*/  IMAD.MOV.U32 R52, RZ, RZ, R96 ;  /* 0x000000ffff347224 */ /* 0x001fc400078e0060 */
[----:B--2---:R-:W-:Y:S02]  /*2fc0*/  IMAD.MOV.U32 R53, RZ, RZ, R98 ;  /* 0x000000ffff357224 */ /* 0x004fe400078e0062 */
[----:B---3--:R-:W-:Y:S02]  /*2fd0*/  IMAD.MOV.U32 R54, RZ, RZ, R92 ;  /* 0x000000ffff367224 */ /* 0x008fe400078e005c */
[----:B----4-:R-:W-:Y:S02]  /*2fe0*/  IMAD.MOV.U32 R55, RZ, RZ, R94 ;  /* 0x000000ffff377224 */ /* 0x010fe400078e005e */
[----:B------:R-:W-:-:S05]  /*2ff0*/  FMUL R65, R65, 1.4426950216293334961 ;  /* 0x3fb8aa3b41417820 */ /* 0x000fca0000400000 */
[C---:B------:R-:W-:Y:S01]  /*3000*/  HMMA.16816.F32 R80, R52.reuse, R100, R80 ;  /* 0x000000643450723c */ /* 0x040fe20000001850 */
[----:B------:R-:W0:Y:S07]  /*3010*/  MUFU.EX2 R65, R65 ;  /* 0x0000004100417308 */ /* 0x000e2e0000000800 */
[----:B------:R-:W-:Y:S01]  /*3020*/  HMMA.16816.F32 R84, R52, R88, R84 ;  /* 0x000000583454723c */ /* 0x000fe20000001854 */
[----:B------:R-:W-:Y:S01]  /*3030*/  F2FP.F16.E4M3.UNPACK_B R90, R48.H1 ;  /* 0x00000030ff5a723e */ /* 0x000fe200030006ff */
[----:B------:R-:W-:Y:S01]  /*3040*/  IMAD.MOV.U32 R52, RZ, RZ, R97 ;  /* 0x000000ffff347224 */ /* 0x000fe200078e0061 */
[----:B------:R-:W-:Y:S01]  /*3050*/  F2FP.F16.E4M3.UNPACK_B R91, R49.H1 ;  /* 0x00000031ff5b723e */ /* 0x000fe200030006ff */
        /* <DEDUP_REMOVED lines=9> */
[----:B------:R-:W-:Y:S01]  /*30f0*/  HMMA.16816.F32 R80, R52, R90, R80 ;  /* 0x0000005a3450723c */ /* 0x000fe20000001850 */
[C---:B0-----:R-:W-:Y:S01]  /*3100*/  FMUL R74, R65.reuse, R74 ;  /* 0x0000004a414a7220 */ /* 0x041fe20000400000 */
[----:B------:R-:W-:Y:S01]  /*3110*/  FMUL R75, R65, R75 ;  /* 0x0000004b414b7220 */ /* 0x000fe20000400000 */
[----:B------:R-:W-:-:S02]  /*3120*/  IMAD.MOV.U32 R52, RZ, RZ, R62 ;  /* 0x000000ffff347224 */ /* 0x000fc400078e003e */
[C---:B------:R-:W-:Y:S01]  /*3130*/  FMUL R78, R65.reuse, R78 ;  /* 0x0000004e414e7220 */ /* 0x040fe20000400000 */
[----:B------:R-:W-:Y:S02]  /*3140*/  IMAD.MOV.U32 R53, RZ, RZ, R70 ;  /* 0x000000ffff357224 */ /* 0x000fe400078e0046 */
[----:B------:R-:W-:Y:S01]  /*3150*/  FMUL R79, R65, R79 ;  /* 0x0000004f414f7220 */ /* 0x000fe20000400000 */
[----:B------:R-:W-:Y:S01]  /*3160*/  IMAD.MOV.U32 R54, RZ, RZ, R66 ;  /* 0x000000ffff367224 */ /* 0x000fe200078e0042 */
[----:B------:R-:W-:Y:S01]  /*3170*/  HMMA.16816.F32 R84, R48, R102, R84 ;  /* 0x000000663054723c */ /* 0x000fe20000001854 */
[----:B------:R-:W-:Y:S02]  /*3180*/  IMAD.MOV.U32 R55, RZ, RZ, R68 ;  /* 0x000000ffff377224 */ /* 0x000fe400078e0044 */
[----:B------:R-:W-:Y:S02]  /*3190*/  IMAD.MOV.U32 R48, RZ, RZ, R62 ;  /* 0x000000ffff307224 */ /* 0x000fe400078e003e */
[----:B------:R-:W-:-:S02]  /*31a0*/  IMAD.MOV.U32 R49, RZ, RZ, R70 ;  /* 0x000000ffff317224 */ /* 0x000fc400078e0046 */
[----:B------:R-:W-:Y:S02]  /*31b0*/  IMAD.MOV.U32 R50, RZ, RZ, R66 ;  /* 0x000000ffff327224 */ /* 0x000fe400078e0042 */
[----:B------:R-:W-:Y:S01]  /*31c0*/  IMAD.MOV.U32 R51, RZ, RZ, R68 ;  /* 0x000000ffff337224 */ /* 0x000fe200078e0044 */
[----:B------:R-:W-:Y:S08]  /*31d0*/  HMMA.16816.F32 R72, R52, R100, R72 ;  /* 0x000000643448723c */ /* 0x000ff00000001848 */
[----:B------:R-:W-:Y:S01]  /*31e0*/  HMMA.16816.F32 R76, R48, R88, R76 ;  /* 0x00000058304c723c */ /* 0x000fe2000000184c */
[----:B------:R-:W-:-:S02]  /*31f0*/  IMAD.MOV.U32 R48, RZ, RZ, R63 ;  /* 0x000000ffff307224 */ /* 0x000fc400078e003f */
[----:B------:R-:W-:Y:S02]  /*3200*/  IMAD.MOV.U32 R49, RZ, RZ, R71 ;  /* 0x000000ffff317224 */ /* 0x000fe400078e0047 */
[----:B------:R-:W-:Y:S02]  /*3210*/  IMAD.MOV.U32 R50, RZ, RZ, R67 ;  /* 0x000000ffff327224 */ /* 0x000fe400078e0043 */
[----:B------:R-:W-:Y:S01]  /*3220*/  IMAD.MOV.U32 R51, RZ, RZ, R69 ;  /* 0x000000ffff337224 */ /* 0x000fe200078e0045 */
[----:B------:R-:W-:-:S06]  /*3230*/  UIADD3 UR6, UPT, UPT, UR6, 0x20, URZ ;  /* 0x0000002006067890 */ /* 0x000fcc000fffe0ff */
[----:B------:R-:W-:Y:S01]  /*3240*/  HMMA.16816.F32 R72, R48, R90, R72 ;  /* 0x0000005a3048723c */ /* 0x000fe20000001848 */
[----:B------:R-:W-:-:S07]  /*3250*/  UISETP.GE.AND UP0, UPT, UR6, UR15, UPT ;  /* 0x0000000f0600728c */ /* 0x000fce000bf06270 */
[----:B------:R-:W-:Y:S01]  /*3260*/  HMMA.16816.F32 R76, R48, R102, R76 ;  /* 0x00000066304c723c */ /* 0x000fe2000000184c */
[----:B------:R-:W-:Y:S02]  /*3270*/  FFMA2 R158, R158.F32x2.HI_LO, R60.F32x2.HI_LO, R56.F32x2.HI_LO ;  /* 0x0000003c9e9e7249 */ /* 0x000fe40000000038 */
[----:B------:R-:W-:Y:S02]  /*3280*/  IMAD.MOV.U32 R154, RZ, RZ, R105 ;  /* 0x000000ffff9a7224 */ /* 0x000fe400078e0069 */
[----:B------:R-:W-:Y:S02]  /*3290*/  FFMA2 R156, R156.F32x2.HI_LO, R64.F32x2.HI_LO, R58.F32x2.HI_LO ;  /* 0x000000409c9c7249 */ /* 0x000fe4000000003a */
[----:B------:R-:W-:Y:S02]  /*32a0*/  IMAD.MOV.U32 R153, RZ, RZ, R104 ;  /* 0x000000ffff997224 */ /* 0x000fe400078e0068 */
[----:B------:R-:W-:Y:S02]  /*32b0*/  IMAD.MOV.U32 R152, RZ, RZ, R107 ;  /* 0x000000ffff987224 */ /* 0x000fe400078e006b */
[----:B------:R-:W-:Y:S01]  /*32c0*/  IMAD.MOV.U32 R149, RZ, RZ, R106 ;  /* 0x000000ffff957224 */ /* 0x000fe200078e006a */
[----:B------:R-:W-:-:S02]  /*32d0*/  ULEA UR5, UR11, UR5, 0x5 ;  /* 0x000000050b057291 */ /* 0x000fc4000f8e28ff */
[----:B------:R-:W-:Y:S01]  /*32e0*/  ULEA UR4, UR14, UR4, 0x5 ;  /* 0x000000040e047291 */ /* 0x000fe2000f8e28ff */
[----:B------:R-:W-:Y:S11]  /*32f0*/  BRA.U !UP0, `(.L_x_1) ;  /* 0xffffffe108dc7547 */ /* 0x000ff6000b83ffff */
.L_x_0:
[C---:B------:R-:W-:Y:S01]  /*3300*/  FSETP.GT.AND P4, PT, |R159|.reuse, 8.50705917302346158658e+37, PT ;  /* 0x7e8000009f00780b */ /* 0x040fe20003f84200 */
[C---:B------:R-:W-:Y:S01]  /*3310*/  FMUL R0, R159.reuse, 8388608 ;  /* 0x4b0000009f007820 */ /* 0x040fe20000400000 */
[C---:B------:R-:W-:Y:S01]  /*3320*/  FSETP.GEU.AND P5, PT, |R159|.reuse, 1.175494350822287508e-38, PT ;  /* 0x008000009f00780b */ /* 0x040fe20003fae200 */
[----:B------:R-:W-:Y:S01]  /*3330*/  BAR.SYNC.DEFER_BLOCKING 0x0 ;  /* 0x0000000000007b1d */ /* 0x000fe20000010000 */
[C---:B------:R-:W-:Y:S02]  /*3340*/  FSETP.GEU.AND P6, PT, R159.reuse, 1.175494350822287508e-38, PT ;  /* 0x008000009f00780b */ /* 0x040fe40003fce000 */
[----:B------:R-:W-:Y:S02]  /*3350*/  FSETP.GT.AND P3, PT, |R158|, 8.50705917302346158658e+37, PT ;  /* 0x7e8000009e00780b */ /* 0x000fe40003f64200 */
[----:B------:R-:W-:Y:S01]  /*3360*/  FSEL R28, R0, R159, !P6 ;  /* 0x0000009f001c7208 */ /* 0x000fe20007000000 */
[C---:B------:R-:W-:Y:S01]  /*3370*/  FMUL R0, R158.reuse, 8388608 ;  /* 0x4b0000009e007820 */ /* 0x040fe20000400000 */
[C---:B------:R-:W-:Y:S01]  /*3380*/  FSETP.GEU.AND P2, PT, |R158|.reuse, 1.175494350822287508e-38, PT ;  /* 0x008000009e00780b */ /* 0x040fe20003f4e200 */
[----:B------:R-:W1:Y:S01]  /*3390*/  LDC R38, c[0x0][0x3e8] ;  /* 0x0000fa00ff267b82 */ /* 0x000e620000000800 */
[----:B------:R-:W-:Y:S01]  /*33a0*/  FSETP.GEU.AND P0, PT, R158, 1.175494350822287508e-38, PT ;  /* 0x008000009e00780b */ /* 0x000fe20003f0e000 */
[----:B------:R-:W-:Y:S01]  /*33b0*/  @P4 FMUL R159, R159, 0.25 ;  /* 0x3e8000009f9f4820 */ /* 0x000fe20000400000 */
[----:B------:R-:W-:Y:S01]  /*33c0*/  @P4 FMUL R87, R87, 0.25 ;  /* 0x3e80000057574820 */ /* 0x000fe20000400000 */
[----:B------:R-:W-:Y:S01]  /*33d0*/  @P4 FMUL R86, R86, 0.25 ;  /* 0x3e80000056564820 */ /* 0x000fe20000400000 */
[----:B------:R-:W-:Y:S01]  /*33e0*/  FSEL R29, R0, R158, !P0 ;  /* 0x0000009e001d7208 */ /* 0x000fe20004000000 */
[----:B------:R-:W-:Y:S01]  /*33f0*/  @!P5 FMUL R159, R159, 16777216 ;  /* 0x4b8000009f9fd820 */ /* 0x000fe20000400000 */
[----:B------:R-:W-:Y:S01]  /*3400*/  @P4 FMUL R83, R83, 0.25 ;  /* 0x3e80000053534820 */ /* 0x000fe20000400000 */
[----:B------:R-:W-:Y:S01]  /*3410*/  @P4 FMUL R82, R82, 0.25 ;  /* 0x3e80000052524820 */ /* 0x000fe20000400000 */
[----:B------:R-:W-:Y:S01]  /*3420*/  @P3 FMUL R158, R158, 0.25 ;  /* 0x3e8000009e9e3820 */ /* 0x000fe20000400000 */
[----:B------:R-:W2:Y:S01]  /*3430*/  MUFU.RCP R2, R159 ;  /* 0x0000009f00027308 */ /* 0x000ea20000001000 */
[----:B------:R-:W-:Y:S01]  /*3440*/  @!P5 FMUL R87, R87, 16777216 ;  /* 0x4b8000005757d820 */ /* 0x000fe20000400000 */
[----:B------:R-:W-:Y:S01]  /*3450*/  @!P5 FMUL R86, R86, 16777216 ;  /* 0x4b8000005656d820 */ /* 0x000fe20000400000 */
[----:B------:R-:W-:Y:S01]  /*3460*/  @!P5 FMUL R83, R83, 16777216 ;  /* 0x4b8000005353d820 */ /* 0x000fe20000400000 */
[----:B------:R-:W-:Y:S01]  /*3470*/  @!P5 FMUL R82, R82, 16777216 ;  /* 0x4b8000005252d820 */ /* 0x000fe20000400000 */
[----:B0-----:R-:W-:Y:S01]  /*3480*/  FSEL R4, RZ, -23, P6 ;  /* 0xc1b80000ff047808 */ /* 0x001fe20003000000 */
[----:B------:R-:W-:Y:S01]  /*3490*/  @!P2 FMUL R158, R158, 16777216 ;  /* 0x4b8000009e9ea820 */ /* 0x000fe20000400000 */
[C---:B------:R-:W-:Y:S01]  /*34a0*/  FSETP.GT.AND P6, PT, |R157|.reuse, 8.50705917302346158658e+37, PT ;  /* 0x7e8000009d00780b */ /* 0x040fe20003fc4200 */
[C---:B------:R-:W-:Y:S01]  /*34b0*/  FMUL R0, R157.reuse, 8388608 ;  /* 0x4b0000009d007820 */ /* 0x040fe20000400000 */
[C---:B------:R-:W-:Y:S01]  /*34c0*/  FSETP.GEU.AND P5, PT, |R157|.reuse, 1.175494350822287508e-38, PT ;  /* 0x008000009d00780b */ /* 0x040fe20003fae200 */
[----:B------:R-:W0:Y:S01]  /*34d0*/  MUFU.RCP R6, R158 ;  /* 0x0000009e00067308 */ /* 0x000e220000001000 */
[----:B------:R-:W-:Y:S01]  /*34e0*/  FSETP.GEU.AND P4, PT, R157, 1.175494350822287508e-38, PT ;  /* 0x008000009d00780b */ /* 0x000fe20003f8e000 */
[----:B------:R-:W-:-:S02]  /*34f0*/  VIADD R3, R28, 0xc0cafb0d ;  /* 0xc0cafb0d1c037836 */ /* 0x000fc40000000000 */
[----:B------:R-:W-:Y:S01]  /*3500*/  @P3 FMUL R85, R85, 0.25 ;  /* 0x3e80000055553820 */ /* 0x000fe20000400000 */
[----:B------:R-:W-:Y:S01]  /*3510*/  @P3 FMUL R84, R84, 0.25 ;  /* 0x3e80000054543820 */ /* 0x000fe20000400000 */
[----:B------:R-:W-:Y:S01]  /*3520*/  FSEL R46, R0, R157, !P4 ;  /* 0x0000009d002e7208 */ /* 0x000fe20006000000 */
[----:B------:R-:W-:Y:S01]  /*3530*/  @P3 FMUL R81, R81, 0.25 ;  /* 0x3e80000051513820 */ /* 0x000fe20000400000 */
[C---:B--2---:R-:W-:Y:S01]  /*3540*/  FMUL R20, R2.reuse, R87 ;  /* 0x0000005702147220 */ /* 0x044fe20000400000 */
[C---:B------:R-:W-:Y:S01]  /*3550*/  FMUL R21, R2.reuse, R86 ;  /* 0x0000005602157220 */ /* 0x040fe20000400000 */
[C---:B------:R-:W-:Y:S01]  /*3560*/  FMUL R24, R2.reuse, R83 ;  /* 0x0000005302187220 */ /* 0x040fe20000400000 */
[----:B------:R-:W-:Y:S01]  /*3570*/  FMUL R25, R2, R82 ;  /* 0x0000005202197220 */ /* 0x000fe20000400000 */
[----:B------:R-:W-:Y:S01]  /*3580*/  VIADD R2, R29, 0xc0cafb0d ;  /* 0xc0cafb0d1d027836 */ /* 0x000fe20000000000 */
[----:B------:R-:W-:Y:S01]  /*3590*/  FSEL R0, RZ, -23, P0 ;  /* 0xc1b80000ff007808 */ /* 0x000fe20000000000 */
[----:B------:R-:W-:Y:S01]  /*35a0*/  @P3 FMUL R80, R80, 0.25 ;  /* 0x3e80000050503820 */ /* 0x000fe20000400000 */
[----:B------:R-:W-:Y:S01]  /*35b0*/  LOP3.LUT R5, R3, 0xff800000, RZ, 0xc0, !PT ;  /* 0xff80000003057812 */ /* 0x000fe200078ec0ff */
[----:B------:R-:W-:Y:S01]  /*35c0*/  @P6 FMUL R157, R157, 0.25 ;  /* 0x3e8000009d9d6820 */ /* 0x000fe20000400000 */
[----:B------:R-:W-:Y:S01]  /*35d0*/  LOP3.LUT R2, R2, 0xff800000, RZ, 0xc0, !PT ;  /* 0xff80000002027812 */ /* 0x000fe200078ec0ff */
[----:B------:R-:W-:Y:S01]  /*35e0*/  @!P2 FMUL R85, R85, 16777216 ;  /* 0x4b8000005555a820 */ /* 0x000fe20000400000 */
[----:B------:R-:W-:Y:S01]  /*35f0*/  FSETP.GT.AND P0, PT, |R156|, 8.50705917302346158658e+37, PT ;  /* 0x7e8000009c00780b */ /* 0x000fe20003f04200 */
[----:B------:R-:W-:Y:S01]  /*3600*/  @!P2 FMUL R84, R84, 16777216 ;  /* 0x4b8000005454a820 */ /* 0x000fe20000400000 */
[----:B------:R-:W-:Y:S01]  /*3610*/  I2FP.F32.S32 R3, R2 ;  /* 0x0000000200037245 */ /* 0x000fe20000201400 */
[----:B------:R-:W-:Y:S01]  /*3620*/  @!P2 FMUL R81, R81, 16777216 ;  /* 0x4b8000005151a820 */ /* 0x000fe20000400000 */
[----:B------:R-:W-:Y:S01]  /*3630*/  @!P2 FMUL R80, R80, 16777216 ;  /* 0x4b8000005050a820 */ /* 0x000fe20000400000 */
[C---:B------:R-:W-:Y:S01]  /*3640*/  FSETP.GEU.AND P3, PT, |R156|.reuse, 1.175494350822287508e-38, PT ;  /* 0x008000009c00780b */ /* 0x040fe20003f6e200 */
[----:B------:R-:W-:Y:S01]  /*3650*/  @!P5 FMUL R157, R157, 16777216 ;  /* 0x4b8000009d9dd820 */ /* 0x000fe20000400000 */
[----:B------:R-:W-:Y:S01]  /*3660*/  FFMA.FTZ R0, R3, 1.1920928955078125e-07, R0 ;  /* 0x3400000003007823 */ /* 0x000fe20000010000 */
[----:B------:R-:W-:Y:S01]  /*3670*/  FMUL R3, R156, 8388608 ;  /* 0x4b0000009c037820 */ /* 0x000fe20000400000 */
[C---:B0-----:R-:W-:Y:S01]  /*3680*/  FMUL R22, R6.reuse, R85 ;  /* 0x0000005506167220 */ /* 0x041fe20000400000 */
[C---:B------:R-:W-:Y:S01]  /*3690*/  FMUL R23, R6.reuse, R84 ;  /* 0x0000005406177220 */ /* 0x040fe20000400000 */
[C---:B------:R-:W-:Y:S01]  /*36a0*/  FMUL R26, R6.reuse, R81 ;  /* 0x00000051061a7220 */ /* 0x040fe20000400000 */
[----:B------:R-:W-:Y:S01]  /*36b0*/  FMUL R27, R6, R80 ;  /* 0x00000050061b7220 */ /* 0x000fe20000400000 */
[----:B------:R-:W-:Y:S01]  /*36c0*/  FSETP.GEU.AND P2, PT, R156, 1.175494350822287508e-38, PT ;  /* 0x008000009c00780b */ /* 0x000fe20003f4e000 */
[----:B------:R-:W0:Y:S01]  /*36d0*/  MUFU.RCP R6, R157 ;  /* 0x0000009d00067308 */ /* 0x000e220000001000 */
[----:B------:R-:W-:Y:S01]  /*36e0*/  @P6 FMUL R79, R79, 0.25 ;  /* 0x3e8000004f4f6820 */ /* 0x000fe20000400000 */
[----:B------:R-:W-:Y:S01]  /*36f0*/  @P6 FMUL R78, R78, 0.25 ;  /* 0x3e8000004e4e6820 */ /* 0x000fe20000400000 */
[----:B------:R-:W-:Y:S01]  /*3700*/  FSEL R37, R3, R156, !P2 ;  /* 0x0000009c03257208 */ /* 0x000fe20005000000 */
[----:B------:R-:W-:Y:S01]  /*3710*/  @P0 FMUL R156, R156, 0.25 ;  /* 0x3e8000009c9c0820 */ /* 0x000fe20000400000 */
[----:B------:R-:W-:Y:S01]  /*3720*/  @P6 FMUL R75, R75, 0.25 ;  /* 0x3e8000004b4b6820 */ /* 0x000fe20000400000 */
[----:B------:R-:W-:Y:S01]  /*3730*/  @P6 FMUL R74, R74, 0.25 ;  /* 0x3e8000004a4a6820 */ /* 0x000fe20000400000 */
[----:B------:R-:W-:Y:S01]  /*3740*/  @!P5 FMUL R79, R79, 16777216 ;  /* 0x4b8000004f4fd820 */ /* 0x000fe20000400000 */
[----:B------:R-:W-:Y:S01]  /*3750*/  @!P3 FMUL R156, R156, 16777216 ;  /* 0x4b8000009c9cb820 */ /* 0x000fe20000400000 */
[----:B------:R-:W-:Y:S01]  /*3760*/  @!P5 FMUL R78, R78, 16777216 ;  /* 0x4b8000004e4ed820 */ /* 0x000fe20000400000 */
[----:B------:R-:W-:Y:S01]  /*3770*/  @!P5 FMUL R75, R75, 16777216 ;  /* 0x4b8000004b4bd820 */ /* 0x000fe20000400000 */
[----:B------:R-:W-:Y:S01]  /*3780*/  @!P5 FMUL R74, R74, 16777216 ;  /* 0x4b8000004a4ad820 */ /* 0x000fe20000400000 */
[----:B------:R-:W2:Y:S01]  /*3790*/  MUFU.RCP R11, R156 ;  /* 0x0000009c000b7308 */ /* 0x000ea20000001000 */
[----:B------:R-:W-:Y:S01]  /*37a0*/  VIADD R8, R46, 0xc0cafb0d ;  /* 0xc0cafb0d2e087836 */ /* 0x000fe20000000000 */
[----:B------:R-:W-:Y:S01]  /*37b0*/  I2FP.F32.S32 R7, R5 ;  /* 0x0000000500077245 */ /* 0x000fe20000201400 */
[----:B------:R-:W-:Y:S01]  /*37c0*/  @P0 FMUL R77, R77, 0.25 ;  /* 0x3e8000004d4d0820 */ /* 0x000fe20000400000 */
[----:B------:R-:W-:Y:S01]  /*37d0*/  @P0 FMUL R76, R76, 0.25 ;  /* 0x3e8000004c4c0820 */ /* 0x000fe20000400000 */
[C---:B0-----:R-:W-:Y:S01]  /*37e0*/  FMUL R12, R6.reuse, R79 ;  /* 0x0000004f060c7220 */ /* 0x041fe20000400000 */
[C---:B------:R-:W-:Y:S01]  /*37f0*/  FMUL R13, R6.reuse, R78 ;  /* 0x0000004e060d7220 */ /* 0x040fe20000400000 */
[C---:B------:R-:W-:Y:S01]  /*3800*/  FMUL R16, R6.reuse, R75 ;  /* 0x0000004b06107220 */ /* 0x040fe20000400000 */
[----:B------:R-:W-:Y:S01]  /*3810*/  FMUL R17, R6, R74 ;  /* 0x0000004a06117220 */ /* 0x000fe20000400000 */
[----:B------:R-:W-:-:S02]  /*3820*/  VIADD R6, R37, 0xc0cafb0d ;  /* 0xc0cafb0d25067836 */ /* 0x000fc40000000000 */
[----:B------:R-:W-:Y:S01]  /*3830*/  @P0 FMUL R73, R73, 0.25 ;  /* 0x3e80000049490820 */ /* 0x000fe20000400000 */
[----:B------:R-:W-:Y:S01]  /*3840*/  @P0 FMUL R72, R72, 0.25 ;  /* 0x3e80000048480820 */ /* 0x000fe20000400000 */
[----:B------:R-:W-:Y:S01]  /*3850*/  LOP3.LUT R9, R8, 0xff800000, RZ, 0xc0, !PT ;  /* 0xff80000008097812 */ /* 0x000fe200078ec0ff */
[----:B------:R-:W-:Y:S01]  /*3860*/  FFMA.FTZ R4, R7, 1.1920928955078125e-07, R4 ;  /* 0x3400000007047823 */ /* 0x000fe20000010004 */
[----:B------:R-:W-:Y:S01]  /*3870*/  LOP3.LUT R6, R6, 0xff800000, RZ, 0xc0, !PT ;  /* 0xff80000006067812 */ /* 0x000fe200078ec0ff */
[----:B------:R-:W-:Y:S01]  /*3880*/  @!P3 FMUL R77, R77, 16777216 ;  /* 0x4b8000004d4db820 */ /* 0x000fe20000400000 */
[----:B------:R-:W-:Y:S01]  /*3890*/  FSEL R7, RZ, -23, P4 ;  /* 0xc1b80000ff077808 */ /* 0x000fe20002000000 */
[----:B------:R-:W-:Y:S01]  /*38a0*/  @!P3 FMUL R76, R76, 16777216 ;  /* 0x4b8000004c4cb820 */ /* 0x000fe20000400000 */
[----:B------:R-:W-:Y:S01]  /*38b0*/  @!P3 FMUL R73, R73, 16777216 ;  /* 0x4b8000004949b820 */ /* 0x000fe20000400000 */
[----:B------:R-:W-:Y:S01]  /*38c0*/  @!P3 FMUL R72, R72, 16777216 ;  /* 0x4b8000004848b820 */ /* 0x000fe20000400000 */
[----:B------:R-:W-:Y:S01]  /*38d0*/  I2FP.F32.S32 R10, R9 ;  /* 0x00000009000a7245 */ /* 0x000fe20000201400 */
[C---:B--2---:R-:W-:Y:S01]  /*38e0*/  FMUL R14, R11.reuse, R77 ;  /* 0x0000004d0b0e7220 */ /* 0x044fe20000400000 */
[----:B------:R-:W-:Y:S01]  /*38f0*/  FSEL R3, RZ, -23, P2 ;  /* 0xc1b80000ff037808 */ /* 0x000fe20001000000 */
[C---:B------:R-:W-:Y:S01]  /*3900*/  FMUL R15, R11.reuse, R76 ;  /* 0x0000004c0b0f7220 */ /* 0x040fe20000400000 */
[----:B------:R-:W-:Y:S01]  /*3910*/  I2FP.F32.S32 R8, R6 ;  /* 0x0000000600087245 */ /* 0x000fe20000201400 */
[C---:B------:R-:W-:Y:S01]  /*3920*/  FMUL R18, R11.reuse, R73 ;  /* 0x000000490b127220 */ /* 0x040fe20000400000 */
[----:B------:R-:W-:Y:S01]  /*3930*/  F2FP.SATFINITE.E4M3.F32.PACK_AB_MERGE_C R24, R24, R25, RZ ;  /* 0x000000191818723e */ /* 0x000fe200048070ff */
[----:B------:R-:W-:Y:S01]  /*3940*/  FMUL R19, R11, R72 ;  /* 0x000000480b137220 */ /* 0x000fe20000400000 */
[----:B------:R-:W-:Y:S01]  /*3950*/  F2FP.SATFINITE.E4M3.F32.PACK_AB_MERGE_C R21, R20, R21, RZ ;  /* 0x000000151415723e */ /* 0x000fe200048070ff */
[----:B------:R-:W-:Y:S01]  /*3960*/  FFMA.FTZ R11, R10, 1.1920928955078125e-07, R7 ;  /* 0x340000000a0b7823 */ /* 0x000fe20000010007 */
[----:B------:R-:W-:Y:S01]  /*3970*/  F2FP.SATFINITE.E4M3.F32.PACK_AB_MERGE_C R26, R26, R27, RZ ;  /* 0x0000001b1a1a723e */ /* 0x000fe200048070ff */
[----:B------:R-:W-:Y:S01]  /*3980*/  FFMA.FTZ R8, R8, 1.1920928955078125e-07, R3 ;  /* 0x3400000008087823 */ /* 0x000fe20000010003 */
[----:B------:R-:W-:Y:S01]  /*3990*/  F2FP.SATFINITE.E4M3.F32.PACK_AB_MERGE_C R23, R22, R23, RZ ;  /* 0x000000171617723e */ /* 0x000fe200048070ff */
[----:B------:R-:W-:Y:S01]  /*39a0*/  IMAD.IADD R2, R29, 0x1, -R2 ;  /* 0x000000011d027824 */ /* 0x000fe200078e0a02 */
[----:B------:R-:W-:Y:S01]  /*39b0*/  F2FP.SATFINITE.E4M3.F32.PACK_AB_MERGE_C R13, R12, R13, RZ ;  /* 0x0000000d0c0d723e */ /* 0x000fe200048070ff */
[----:B------:R-:W-:Y:S01]  /*39c0*/  IMAD.IADD R5, R28, 0x1, -R5 ;  /* 0x000000011c057824 */ /* 0x000fe200078e0a05 */
[----:B------:R-:W-:Y:S01]  /*39d0*/  LOP3.LUT R7, R24, 0xffff, RZ, 0xc0, !PT ;  /* 0x0000ffff18077812 */ /* 0x000fe200078ec0ff */
[----:B------:R-:W-:Y:S01]  /*39e0*/  IMAD.MOV.U32 R20, RZ, RZ, 0x3dc6b27f ;  /* 0x3dc6b27fff147424 */ /* 0x000fe200078e00ff */
[----:B------:R-:W-:Y:S01]  /*39f0*/  LOP3.LUT R12, R21, 0xffff, RZ, 0xc0, !PT ;  /* 0x0000ffff150c7812 */ /* 0x000fe200078ec0ff */
[----:B------:R-:W-:Y:S01]  /*3a00*/  FADD R2, R2, -1 ;  /* 0xbf80000002027421 */ /* 0x000fe20000000000 */
[----:B------:R-:W-:Y:S01]  /*3a10*/  LOP3.LUT R3, R26, 0xffff, RZ, 0xc0, !PT ;  /* 0x0000ffff1a037812 */ /* 0x000fe200078ec0ff */
[----:B------:R-:W-:Y:S01]  /*3a20*/  FADD R5, R5, -1 ;  /* 0xbf80000005057421 */ /* 0x000fe20000000000 */
[----:B------:R-:W-:Y:S01]  /*3a30*/  LOP3.LUT R10, R23, 0xffff, RZ, 0xc0, !PT ;  /* 0x0000ffff170a7812 */ /* 0x000fe200078ec0ff */
[----:B------:R-:W-:Y:S01]  /*3a40*/  IMAD.IADD R9, R46, 0x1, -R9 ;  /* 0x000000012e097824 */ /* 0x000fe200078e0a09 */
[----:B------:R-:W-:Y:S01]  /*3a50*/  SHF.R.U32.HI R7, RZ, 0x8, R7 ;  /* 0x00000008ff077819 */ /* 0x000fe20000011607 */
[----:B-1----:R-:W-:Y:S01]  /*3a60*/  IMAD R147, R147, R38, RZ ;  /* 0x0000002693937224 */ /* 0x002fe200078e02ff */
[----:B------:R-:W-:Y:S01]  /*3a70*/  SHF.R.U32.HI R12, RZ, 0x8, R12 ;  /* 0x00000008ff0c7819 */ /* 0x000fe2000001160c */
[----:B------:R-:W-:Y:S01]  /*3a80*/  FADD R9, R9, -1 ;  /* 0xbf80000009097421 */ /* 0x000fe20000000000 */
[----:B------:R-:W-:Y:S01]  /*3a90*/  F2FP.SATFINITE.E4M3.F32.PACK_AB_MERGE_C R16, R16, R17, RZ ;  /* 0x000000111010723e */ /* 0x000fe200048070ff */
[----:B------:R-:W0:Y:S01]  /*3aa0*/  LDCU.64 UR4, c[0x0][0x3e0] ;  /* 0x00007c00ff0477ac */ /* 0x000e220008000a00 */
[----:B------:R-:W-:Y:S01]  /*3ab0*/  SHF.R.U32.HI R3, RZ, 0x8, R3 ;  /* 0x00000008ff037819 */ /* 0x000fe20000011603 */
[----:B------:R-:W1:Y:S01]  /*3ac0*/  LDC.64 R40, c[0x0][0x398] ;  /* 0x0000e600ff287b82 */ /* 0x000e620000000a00 */
[----:B------:R-:W-:-:S02]  /*3ad0*/  SHF.R.U32.HI R10, RZ, 0x8, R10 ;  /* 0x00000008ff0a7819 */ /* 0x000fc4000001160a */
[----:B------:R-:W-:Y:S02]  /*3ae0*/  F2FP.SATFINITE.E4M3.F32.PACK_AB_MERGE_C R18, R18, R19, RZ ;  /* 0x000000131212723e */ /* 0x000fe400048070ff */
[----:B------:R-:W-:Y:S02]  /*3af0*/  F2FP.SATFINITE.E4M3.F32.PACK_AB_MERGE_C R15, R14, R15, RZ ;  /* 0x0000000f0e0f723e */ /* 0x000fe400048070ff */
[----:B------:R-:W-:Y:S02]  /*3b00*/  PRMT R19, R12, 0x7604, R7 ;  /* 0x000076040c137816 */ /* 0x000fe40000000007 */
[----:B------:R-:W-:Y:S02]  /*3b10*/  LOP3.LUT R7, R16, 0xffff, RZ, 0xc0, !PT ;  /* 0x0000ffff10077812 */ /* 0x000fe400078ec0ff */
[----:B------:R-:W-:Y:S02]  /*3b20*/  LOP3.LUT R12, R13, 0xffff, RZ, 0xc0, !PT ;  /* 0x0000ffff0d0c7812 */ /* 0x000fe400078ec0ff */
[----:B------:R-:W-:-:S02]  /*3b30*/  PRMT R14, R10, 0x7604, R3 ;  /* 0x000076040a0e7816 */ /* 0x000fc40000000003 */
[----:B------:R-:W-:Y:S01]  /*3b40*/  LOP3.LUT R3, R18, 0xffff, RZ, 0xc0, !PT ;  /* 0x0000ffff12037812 */ /* 0x000fe200078ec0ff */
[----:B0-----:R-:W-:Y:S01]  /*3b50*/  UIMAD UR4, UR8, UR4, URZ ;  /* 0x00000004080472a4 */ /* 0x001fe2000f8e02ff */
[----:B------:R-:W-:Y:S01]  /*3b60*/  LOP3.LUT R10, R15, 0xffff, RZ, 0xc0, !PT ;  /* 0x0000ffff0f0a7812 */ /* 0x000fe200078ec0ff */
[----:B------:R-:W-:Y:S01]  /*3b70*/  STS.U16 [R127+UR7+0x80], R14 ;  /* 0x0000800e7f007988 */ /* 0x000fe20008000407 */
[----:B------:R-:W-:Y:S02]  /*3b80*/  SHF.R.U32.HI R7, RZ, 0x8, R7 ;  /* 0x00000008ff077819 */ /* 0x000fe40000011607 */
[----:B------:R-:W-:Y:S02]  /*3b90*/  SHF.R.U32.HI R12, RZ, 0x8, R12 ;  /* 0x00000008ff0c7819 */ /* 0x000fe4000001160c */
[----:B------:R-:W-:Y:S02]  /*3ba0*/  PRMT R17, R21, 0x7604, R24 ;  /* 0x0000760415117816 */ /* 0x000fe40000000018 */
[----:B------:R-:W-:-:S02]  /*3bb0*/  SHF.R.U32.HI R3, RZ, 0x8, R3 ;  /* 0x00000008ff037819 */ /* 0x000fc40000011603 */
[----:B------:R-:W-:Y:S02]  /*3bc0*/  SHF.R.U32.HI R10, RZ, 0x8, R10 ;  /* 0x00000008ff0a7819 */ /* 0x000fe4000001160a */
[----:B------:R-:W-:Y:S02]  /*3bd0*/  PRMT R21, R15, 0x7604, R18 ;  /* 0x000076040f157816 */ /* 0x000fe40000000012 */
[----:B------:R-:W-:Y:S01]  /*3be0*/  PRMT R18, R12, 0x7604, R7 ;  /* 0x000076040c127816 */ /* 0x000fe20000000007 */
[----:B------:R-:W-:Y:S01]  /*3bf0*/  IMAD.IADD R7, R37, 0x1, -R6 ;  /* 0x0000000125077824 */ /* 0x000fe200078e0a06 */
[----:B------:R-:W-:Y:S01]  /*3c00*/  PRMT R26, R23, 0x7604, R26 ;  /* 0x00007604171a7816 */ /* 0x000fe2000000001a */
[-C--:B------:R-:W-:Y:S01]  /*3c10*/  FFMA.FTZ R6, R5, R20.reuse, -0.16845393180847167969 ;  /* 0xbe2c7f3005067423 */ /* 0x080fe20000010014 */
[----:B------:R-:W-:Y:S01]  /*3c20*/  PRMT R15, R10, 0x7604, R3 ;  /* 0x000076040a0f7816 */ /* 0x000fe20000000003 */
[C---:B------:R-:W-:Y:S01]  /*3c30*/  FFMA.FTZ R3, R2.reuse, R20, -0.16845393180847167969 ;  /* 0xbe2c7f3002037423 */ /* 0x040fe20000010014 */
[----:B------:R-:W-:Y:S01]  /*3c40*/  LOP3.LUT R10, R127, 0x20, RZ, 0x3c, !PT ;  /* 0x000000207f0a7812 */ /* 0x000fe200078e3cff */
[----:B------:R-:W-:Y:S01]  /*3c50*/  FADD R7, R7, -1 ;  /* 0xbf80000007077421 */ /* 0x000fe20000000000 */
[----:B------:R-:W-:Y:S01]  /*3c60*/  STS.U16 [R127+UR7], R26 ;  /* 0x0000001a7f007988 */ /* 0x000fe20008000407 */
[C---:B------:R-:W-:Y:S01]  /*3c70*/  FFMA.FTZ R3, R2.reuse, R3, 0.1716887056827545166 ;  /* 0x3e2fcf2a02037423 */ /* 0x040fe20000010003 */
[----:B------:R-:W-:Y:S01]  /*3c80*/  FFMA.FTZ R6, R5, R6, 0.1716887056827545166 ;  /* 0x3e2fcf2a05067423 */ /* 0x000fe20000010006 */
[----:B------:R-:W-:Y:S01]  /*3c90*/  LOP3.LUT R12, R127, 0x40, RZ, 0x3c, !PT ;  /* 0x000000407f0c7812 */ /* 0x000fe200078e3cff */
[----:B------:R-:W-:Y:S01]  /*3ca0*/  STS.U16 [R10+UR7+0x400], R17 ;  /* 0x000400110a007988 */ /* 0x000fe20008000407 */
[C---:B------:R-:W-:Y:S01]  /*3cb0*/  FFMA.FTZ R3, R2.reuse, R3, -0.17900948226451873779 ;  /* 0xbe374e4302037423 */ /* 0x040fe20000010003 */
[----:B------:R-:W-:Y:S01]  /*3cc0*/  FFMA.FTZ R6, R5, R6, -0.17900948226451873779 ;  /* 0xbe374e4305067423 */ /* 0x000fe20000010006 */
[----:B------:R-:W-:Y:S01]  /*3cd0*/  PRMT R16, R13, 0x7604, R16 ;  /* 0x000076040d107816 */ /* 0x000fe20000000010 */
[----:B------:R0:W-:Y:S01]  /*3ce0*/  STS.U16 [R10+UR7+0x480], R19 ;  /* 0x000480130a007988 */ /* 0x0001e20008000407 */
[C---:B------:R-:W-:Y:S01]  /*3cf0*/  FFMA.FTZ R3, R2.reuse, R3, 0.20512372255325317383 ;  /* 0x3e520bf402037423 */ /* 0x040fe20000010003 */
[----:B------:R-:W-:Y:S01]  /*3d00*/  FFMA.FTZ R6, R5, R6, 0.20512372255325317383 ;  /* 0x3e520bf405067423 */ /* 0x000fe20000010006 */
[----:B------:R-:W-:Y:S01]  /*3d10*/  LOP3.LUT R13, R127, 0x60, RZ, 0x3c, !PT ;  /* 0x000000607f0d7812 */ /* 0x000fe200078e3cff */
[----:B------:R-:W-:Y:S01]  /*3d20*/  STS.U16 [R12+UR7+0x800], R21 ;  /* 0x000800150c007988 */ /* 0x000fe20008000407 */
[C---:B------:R-:W-:Y:S01]  /*3d30*/  FFMA.FTZ R3, R2.reuse, R3, -0.24046532809734344482 ;  /* 0xbe763c8b02037423 */ /* 0x040fe20000010003 */
[----:B------:R-:W-:Y:S01]  /*3d40*/  FFMA.FTZ R6, R5, R6, -0.24046532809734344482 ;  /* 0xbe763c8b05067423 */ /* 0x000fe20000010006 */
[----:B------:R-:W-:Y:S01]  /*3d50*/  ISETP.GE.U32.AND P0, PT, R29, 0x7f800000, PT ;  /* 0x7f8000001d00780c */ /* 0x000fe20003f06070 */
[----:B------:R2:W-:Y:S01]  /*3d60*/  STS.U16 [R12+UR7+0x880], R15 ;  /* 0x0008800f0c007988 */ /* 0x0005e20008000407 */
[C---:B------:R-:W-:Y:S01]  /*3d70*/  FFMA.FTZ R3, R2.reuse, R3, 0.28857114911079406738 ;  /* 0x3e93bf9902037423 */ /* 0x040fe20000010003 */
[----:B0-----:R-:W-:Y:S01]  /*3d80*/  FFMA.FTZ R10, R7, R20, -0.16845393180847167969 ;  /* 0xbe2c7f30070a7423 */ /* 0x001fe20000010014 */
[----:B------:R-:W-:Y:S01]  /*3d90*/  FFMA.FTZ R6, R5, R6, 0.28857114911079406738 ;  /* 0x3e93bf9905067423 */ /* 0x000fe20000010006 */
[----:B------:R-:W-:Y:S01]  /*3da0*/  STS.U16 [R13+UR7+0xc00], R16 ;  /* 0x000c00100d007988 */ /* 0x000fe20008000407 */
[C---:B------:R-:W-:Y:S01]  /*3db0*/  FFMA.FTZ R3, R2.reuse, R3, -0.36067417263984680176 ;  /* 0xbeb8aa4902037423 */ /* 0x040fe20000010003 */
[----:B------:R-:W-:Y:S01]  /*3dc0*/  FFMA.FTZ R10, R7, R10, 0.1716887056827545166 ;  /* 0x3e2fcf2a070a7423 */ /* 0x000fe2000001000a */
[----:B------:R-:W-:Y:S01]  /*3dd0*/  FFMA.FTZ R6, R5, R6, -0.36067417263984680176 ;  /* 0xbeb8aa4905067423 */ /* 0x000fe20000010006 */
[----:B------:R0:W-:Y:S01]  /*3de0*/  STS.U16 [R13+UR7+0xc80], R18 ;  /* 0x000c80120d007988 */ /* 0x0001e20008000407 */
[C---:B------:R-:W-:Y:S01]  /*3df0*/  FFMA.FTZ R3, R2.reuse, R3, 0.48089820146560668945 ;  /* 0x3ef6384a02037423 */ /* 0x040fe20000010003 */
[----:B------:R-:W-:Y:S01]  /*3e00*/  FFMA.FTZ R10, R7, R10, -0.17900948226451873779 ;  /* 0xbe374e43070a7423 */ /* 0x000fe2000001000a */
[----:B--2---:R-:W-:Y:S01]  /*3e10*/  FFMA.FTZ R12, R9, R20, -0.16845393180847167969 ;  /* 0xbe2c7f30090c7423 */ /* 0x004fe20000010014 */
[----:B------:R-:W-:Y:S01]  /*3e20*/  FFMA.FTZ R6, R5, R6, 0.48089820146560668945 ;  /* 0x3ef6384a05067423 */ /* 0x000fe20000010006 */
[----:B------:R-:W-:Y:S01]  /*3e30*/  FFMA.FTZ R3, R2, R3, -0.72134751081466674805 ;  /* 0xbf38aa3b02037423 */ /* 0x000fe20000010003 */
[----:B------:R-:W-:Y:S01]  /*3e40*/  FFMA.FTZ R10, R7, R10, 0.20512372255325317383 ;  /* 0x3e520bf4070a7423 */ /* 0x000fe2000001000a */
[----:B------:R-:W-:Y:S01]  /*3e50*/  FFMA.FTZ R12, R9, R12, 0.1716887056827545166 ;  /* 0x3e2fcf2a090c7423 */ /* 0x000fe2000001000c */
[----:B------:R-:W-:Y:S01]  /*3e60*/  BAR.SYNC.DEFER_BLOCKING 0x0 ;  /* 0x0000000000007b1d */ /* 0x000fe20000010000 */
[----:B------:R-:W-:Y:S01]  /*3e70*/  FFMA.FTZ R6, R5, R6, -0.72134751081466674805 ;  /* 0xbf38aa3b05067423 */ /* 0x000fe20000010006 */
[----:B------:R-:W-:Y:S01]  /*3e80*/  FFMA.FTZ R10, R7, R10, -0.24046532809734344482 ;  /* 0xbe763c8b070a7423 */ /* 0x000fe2000001000a */
[----:B------:R-:W-:Y:S01]  /*3e90*/  FFMA.FTZ R12, R9, R12, -0.17900948226451873779 ;  /* 0xbe374e43090c7423 */ /* 0x000fe2000001000c */
[----:B0-----:R-:W-:-:S02]  /*3ea0*/  IMAD R13, R38, 0x8, R147 ;  /* 0x00000008260d7824 */ /* 0x001fc400078e0293 */
[----:B------:R-:W-:Y:S01]  /*3eb0*/  FMUL R3, R2, R3 ;  /* 0x0000000302037220 */ /* 0x000fe20000400000 */
[----:B------:R-:W-:Y:S01]  /*3ec0*/  FFMA.FTZ R10, R7, R10, 0.28857114911079406738 ;  /* 0x3e93bf99070a7423 */ /* 0x000fe2000001000a */
[----:B------:R-:W-:Y:S01]  /*3ed0*/  FFMA.FTZ R12, R9, R12, 0.20512372255325317383 ;  /* 0x3e520bf4090c7423 */ /* 0x000fe2000001000c */
[----:B------:R-:W-:Y:S01]  /*3ee0*/  FMUL R6, R5, R6 ;  /* 0x0000000605067220 */ /* 0x000fe20000400000 */
[----:B------:R-:W-:Y:S01]  /*3ef0*/  ISETP.GE.U32.AND P5, PT, R28, 0x7f800000, PT ;  /* 0x7f8000001c00780c */ /* 0x000fe20003fa6070 */
[----:B------:R-:W-:Y:S01]  /*3f00*/  FFMA.FTZ R10, R7, R10, -0.36067417263984680176 ;  /* 0xbeb8aa49070a7423 */ /* 0x000fe2000001000a */
[----:B------:R-:W-:Y:S01]  /*3f10*/  FFMA.FTZ R12, R9, R12, -0.24046532809734344482 ;  /* 0xbe763c8b090c7423 */ /* 0x000fe2000001000c */
[----:B------:R-:W-:Y:S01]  /*3f20*/  ISETP.GE.U32.AND P6, PT, R37, 0x7f800000, PT ;  /* 0x7f8000002500780c */ /* 0x000fe20003fc6070 */
[----:B------:R-:W-:Y:S02]  /*3f30*/  IMAD R14, R38, 0x8, R13 ;  /* 0x00000008260e7824 */ /* 0x000fe400078e020d */
[----:B------:R-:W-:Y:S01]  /*3f40*/  FFMA.FTZ R10, R7, R10, 0.48089820146560668945 ;  /* 0x3ef6384a070a7423 */ /* 0x000fe2000001000a */
[----:B------:R-:W-:Y:S01]  /*3f50*/  FMUL R3, R2, R3 ;  /* 0x0000000302037220 */ /* 0x000fe20000400000 */
[----:B------:R-:W-:Y:S01]  /*3f60*/  FFMA.FTZ R12, R9, R12, 0.28857114911079406738 ;  /* 0x3e93bf99090c7423 */ /* 0x000fe2000001000c */
[----:B------:R-:W-:Y:S01]  /*3f70*/  FMUL R6, R5, R6 ;  /* 0x0000000605067220 */ /* 0x000fe20000400000 */
[----:B------:R-:W-:Y:S01]  /*3f80*/  FFMA.FTZ R10, R7, R10, -0.72134751081466674805 ;  /* 0xbf38aa3b070a7423 */ /* 0x000fe2000001000a */
[----:B------:R-:W-:-:S02]  /*3f90*/  IMAD R15, R38, 0x8, R14 ;  /* 0x00000008260f7824 */ /* 0x000fc400078e020e */
[----:B------:R-:W-:Y:S01]  /*3fa0*/  FFMA.FTZ R3, R2, 1.4426950216293334961, R3 ;  /* 0x3fb8aa3b02037823 */ /* 0x000fe20000010003 */
[----:B------:R-:W-:Y:S01]  /*3fb0*/  FFMA.FTZ R12, R9, R12, -0.36067417263984680176 ;  /* 0xbeb8aa49090c7423 */ /* 0x000fe2000001000c */
[----:B------:R-:W-:Y:S01]  /*3fc0*/  FMUL R10, R7, R10 ;  /* 0x0000000a070a7220 */ /* 0x000fe20000400000 */
[----:B------:R-:W-:Y:S01]  /*3fd0*/  FFMA.FTZ R5, R5, 1.4426950216293334961, R6 ;  /* 0x3fb8aa3b05057823 */ /* 0x000fe20000010006 */
[----:B------:R-:W-:Y:S02]  /*3fe0*/  @P0 IMAD.MOV.U32 R2, RZ, RZ, 0x7f800000 ;  /* 0x7f800000ff020424 */ /* 0x000fe400078e00ff */
[----:B------:R-:W-:Y:S01]  /*3ff0*/  FADD R0, R0, R3 ;  /* 0x0000000300007221 */ /* 0x000fe20000000000 */
[----:B------:R-:W-:Y:S01]  /*4000*/  FMUL R10, R7, R10 ;  /* 0x0000000a070a7220 */ /* 0x000fe20000400000 */
[----:B------:R-:W-:Y:S02]  /*4010*/  IMAD R16, R38, 0x8, R15 ;  /* 0x0000000826107824 */ /* 0x000fe400078e020f */
[----:B------:R-:W-:Y:S01]  /*4020*/  FFMA.FTZ R12, R9, R12, 0.48089820146560668945 ;  /* 0x3ef6384a090c7423 */ /* 0x000fe2000001000c */
[----:B------:R-:W-:Y:S01]  /*4030*/  FADD R34, R4, R5 ;  /* 0x0000000504227221 */ /* 0x000fe20000000000 */
[----:B------:R-:W-:Y:S01]  /*4040*/  FFMA.FTZ R7, R7, 1.4426950216293334961, R10 ;  /* 0x3fb8aa3b07077823 */ /* 0x000fe2000001000a */
[----:B------:R-:W-:Y:S01]  /*4050*/  @P0 FFMA.FTZ R0, R29, R2, +INF ;  /* 0x7f8000001d000423 */ /* 0x000fe20000010002 */
[----:B------:R-:W-:-:S02]  /*4060*/  @P5 IMAD.MOV.U32 R5, RZ, RZ, 0x7f800000 ;  /* 0x7f800000ff055424 */ /* 0x000fc400078e00ff */
[----:B------:R-:W-:Y:S01]  /*4070*/  FFMA.FTZ R12, R9, R12, -0.72134751081466674805 ;  /* 0xbf38aa3b090c7423 */ /* 0x000fe2000001000c */
[----:B------:R-:W-:Y:S02]  /*4080*/  @P6 IMAD.MOV.U32 R2, RZ, RZ, 0x7f800000 ;  /* 0x7f800000ff026424 */ /* 0x000fe400078e00ff */
[----:B------:R-:W-:Y:S01]  /*4090*/  FADD R35, R8, R7 ;  /* 0x0000000708237221 */ /* 0x000fe20000000000 */
[----:B------:R-:W-:Y:S01]  /*40a0*/  IMAD R3, R148, UR5, RZ ;  /* 0x0000000594037c24 */ /* 0x000fe2000f8e02ff */
[----:B------:R-:W-:Y:S01]  /*40b0*/  ISETP.GE.U32.AND P4, PT, R46, 0x7f800000, PT ;  /* 0x7f8000002e00780c */ /* 0x000fe20003f86070 */
[----:B------:R-:W-:Y:S01]  /*40c0*/  IMAD R17, R38, 0x8, R16 ;  /* 0x0000000826117824 */ /* 0x000fe200078e0210 */
[----:B------:R-:W-:Y:S01]  /*40d0*/  USHF.R.S32.HI UR5, URZ, 0x1f, UR4 ;  /* 0x0000001fff057899 */ /* 0x000fe20008011404 */
[----:B------:R-:W-:Y:S01]  /*40e0*/  @P5 FFMA.FTZ R34, R28, R5, +INF ;  /* 0x7f8000001c225423 */ /* 0x000fe20000010005 */
[----:B------:R-:W-:Y:S01]  /*40f0*/  @P6 FFMA.FTZ R35, R37, R2, +INF ;  /* 0x7f80000025236423 */ /* 0x000fe20000010002 */
[C---:B------:R-:W-:Y:S01]  /*4100*/  IMAD R19, R38.reuse, 0x8, R17 ;  /* 0x0000000826137824 */ /* 0x040fe200078e0211 */
[----:B-1----:R-:W-:Y:S01]  /*4110*/  IADD3 R32, P5, P6, R3, UR4, R40 ;  /* 0x0000000403207c10 */ /* 0x002fe2000febe028 */
[----:B------:R-:W0:Y:S01]  /*4120*/  LDS R39, [R125+UR7] ;  /* 0x000000077d277984 */ /* 0x000e220008000800 */
[----:B------:R-:W-:Y:S01]  /*4130*/  SHF.R.S32.HI R2, RZ, 0x1f, R3 ;  /* 0x0000001fff027819 */ /* 0x000fe20000011403 */
[C---:B------:R-:W-:Y:S01]  /*4140*/  FMUL R12, R9.reuse, R12 ;  /* 0x0000000c090c7220 */ /* 0x040fe20000400000 */
[----:B------:R-:W-:Y:S01]  /*4150*/  IMAD R21, R38, 0x8, R19 ;  /* 0x0000000826157824 */ /* 0x000fe200078e0213 */
[----:B------:R-:W1:Y:S01]  /*4160*/  LDS R40, [R125+UR7+0x100] ;  /* 0x000100077d287984 */ /* 0x000e620008000800 */
[----:B------:R-:W-:Y:S01]  /*4170*/  IADD3.X R44, PT, PT, R2, UR5, R41, P5, P6 ;  /* 0x00000005022c7c10 */ /* 0x000fe2000afec429 */
[----:B------:R-:W-:Y:S01]  /*4180*/  FMUL R12, R9, R12 ;  /* 0x0000000c090c7220 */ /* 0x000fe20000400000 */
[----:B------:R-:W-:Y:S01]  /*4190*/  IMAD R23, R38, 0x8, R21 ;  /* 0x0000000826177824 */ /* 0x000fe200078e0215 */
[----:B------:R-:W2:Y:S01]  /*41a0*/  LDS R41, [R125+UR7+0x200] ;  /* 0x000200077d297984 */ /* 0x000ea20008000800 */
[----:B------:R-:W-:-:S02]  /*41b0*/  @P4 IMAD.MOV.U32 R5, RZ, RZ, 0x7f800000 ;  /* 0x7f800000ff054424 */ /* 0x000fc400078e00ff */
[----:B------:R-:W-:Y:S01]  /*41c0*/  FFMA.FTZ R12, R9, 1.4426950216293334961, R12 ;  /* 0x3fb8aa3b090c7823 */ /* 0x000fe2000001000c */
[----:B------:R-:W-:Y:S01]  /*41d0*/  IMAD R25, R38, 0x8, R23 ;  /* 0x0000000826197824 */ /* 0x000fe200078e0217 */
[----:B------:R-:W3:Y:S01]  /*41e0*/  LDS R42, [R125+UR7+0x300] ;  /* 0x000300077d2a7984 */ /* 0x000ee20008000800 */
[-C--:B------:R-:W-:Y:S01]  /*41f0*/  IADD3 R6, P5, PT, R14, R32.reuse, RZ ;  /* 0x000000200e067210 */ /* 0x080fe20007fbe0ff */
[----:B------:R-:W-:Y:S01]  /*4200*/  FADD R36, R11, R12 ;  /* 0x0000000c0b247221 */ /* 0x000fe20000000000 */
[----:B------:R-:W-:Y:S01]  /*4210*/  @P4 FFMA.FTZ R36, R46, R5, +INF ;  /* 0x7f8000002e244423 */ /* 0x000fe20000010005 */
[C---:B------:R-:W-:Y:S01]  /*4220*/  IMAD R27, R38.reuse, 0x8, R25 ;  /* 0x00000008261b7824 */ /* 0x040fe200078e0219 */
[-C--:B------:R-:W-:Y:S01]  /*4230*/  IADD3 R2, P4, PT, R147, R32.reuse, RZ ;  /* 0x0000002093027210 */ /* 0x080fe20007f9e0ff */
[----:B------:R-:W4:Y:S01]  /*4240*/  LDCU UR4, c[0x0][0x3ec] ;  /* 0x00007d80ff0477ac */ /* 0x000f220008000800 */
[----:B------:R-:W-:Y:S01]  /*4250*/  FSETP.NEU.AND P3, PT, R29, RZ, PT ;  /* 0x000000ff1d00720b */ /* 0x000fe20003f6d000 */
[----:B------:R-:W-:Y:S01]  /*4260*/  IMAD R29, R38, 0x8, R27 ;  /* 0x00000008261d7824 */ /* 0x000fe200078e021b */
[----:B------:R-:W-:-:S02]  /*4270*/  IADD3 R4, P6, PT, R13, R32, RZ ;  /* 0x000000200d047210 */ /* 0x000fc40007fde0ff */
[----:B------:R-:W-:Y:S01]  /*4280*/  LEA.HI.X.SX32 R3, R147, R44, 0x1, P4 ;  /* 0x0000002c93037211 */ /* 0x000fe200020f0eff */
[----:B------:R-:W-:Y:S01]  /*4290*/  IMAD R31, R38, 0x8, R29 ;  /* 0x00000008261f7824 */ /* 0x000fe200078e021d */
[----:B------:R-:W-:Y:S02]  /*42a0*/  IADD3 R8, P4, PT, R15, R32, RZ ;  /* 0x000000200f087210 */ /* 0x000fe40007f9e0ff */
[----:B------:R-:W-:Y:S01]  /*42b0*/  LEA.HI.X.SX32 R7, R14, R44, 0x1, P5 ;  /* 0x0000002c0e077211 */ /* 0x000fe200028f0eff */
[----:B------:R-:W-:Y:S01]  /*42c0*/  IMAD R33, R38, 0x8, R31 ;  /* 0x0000000826217824 */ /* 0x000fe200078e021f */
[----:B------:R-:W-:Y:S02]  /*42d0*/  IADD3 R12, P5, PT, R17, R32, RZ ;  /* 0x00000020110c7210 */ /* 0x000fe40007fbe0ff */
[----:B------:R-:W-:Y:S02]  /*42e0*/  LEA.HI.X.SX32 R5, R13, R44, 0x1, P6 ;  /* 0x0000002c0d057211 */ /* 0x000fe400030f0eff */
[----:B------:R-:W-:-:S02]  /*42f0*/  IADD3 R10, P6, PT, R16, R32, RZ ;  /* 0x00000020100a7210 */ /* 0x000fc40007fde0ff */
[----:B------:R-:W-:Y:S01]  /*4300*/  LEA.HI.X.SX32 R9, R15, R44, 0x1, P4 ;  /* 0x0000002c0f097211 */ /* 0x000fe200020f0eff */
[----:B----4-:R-:W-:Y:S01]  /*4310*/  UIMAD UR4, UR8, UR4, URZ ;  /* 0x00000004080472a4 */ /* 0x010fe2000f8e02ff */
[----:B------:R-:W-:Y:S02]  /*4320*/  IADD3 R14, P4, PT, R19, R32, RZ ;  /* 0x00000020130e7210 */ /* 0x000fe40007f9e0ff */
[----:B------:R-:W-:Y:S01]  /*4330*/  LEA.HI.X.SX32 R13, R17, R44, 0x1, P5 ;  /* 0x0000002c110d7211 */ /* 0x000fe200028f0eff */
[----:B------:R-:W-:Y:S01]  /*4340*/  USHF.L.U32 UR6, UR4, 0x2, URZ ;  /* 0x0000000204067899 */ /* 0x000fe200080006ff */
[----:B------:R-:W-:Y:S01]  /*4350*/  IADD3 R18, P5, PT, R23, R32, RZ ;  /* 0x0000002017127210 */ /* 0x000fe20007fbe0ff */
[----:B------:R-:W-:Y:S01]  /*4360*/  UIMAD.WIDE UR4, UR4, 0x4, URZ ;  /* 0x00000004040478a5 */ /* 0x000fe2000f8e02ff */
[----:B------:R-:W-:Y:S02]  /*4370*/  LEA.HI.X.SX32 R11, R16, R44, 0x1, P6 ;  /* 0x0000002c100b7211 */ /* 0x000fe400030f0eff */
[----:B------:R-:W-:-:S02]  /*4380*/  IADD3 R16, P6, PT, R21, R32, RZ ;  /* 0x0000002015107210 */ /* 0x000fc40007fde0ff */
[----:B------:R-:W-:Y:S02]  /*4390*/  LEA.HI.X.SX32 R15, R19, R44, 0x1, P4 ;  /* 0x0000002c130f7211 */ /* 0x000fe400020f0eff */
[----:B------:R-:W-:Y:S01]  /*43a0*/  FSETP.NEU.AND P0, PT, R37, RZ, PT ;  /* 0x000000ff2500720b */ /* 0x000fe20003f0d000 */
[C---:B------:R-:W-:Y:S01]  /*43b0*/  IMAD R37, R38.reuse, 0x8, R33 ;  /* 0x0000000826257824 */ /* 0x040fe200078e0221 */
[----:B------:R-:W-:Y:S02]  /*43c0*/  IADD3 R20, P4, PT, R25, R32, RZ ;  /* 0x0000002019147210 */ /* 0x000fe40007f9e0ff */
[----:B------:R-:W-:Y:S01]  /*43d0*/  LEA.HI.X.SX32 R19, R23, R44, 0x1, P5 ;  /* 0x0000002c17137211 */ /* 0x000fe200028f0eff */
[----:B------:R-:W-:Y:S01]  /*43e0*/  IMAD R38, R38, 0x8, R37 ;  /* 0x0000000826267824 */ /* 0x000fe200078e0225 */
[----:B------:R-:W-:Y:S02]  /*43f0*/  IADD3 R24, P5, PT, R29, R32, RZ ;  /* 0x000000201d187210 */ /* 0x000fe40007fbe0ff */
[----:B------:R-:W-:-:S02]  /*4400*/  LEA.HI.X.SX32 R17, R21, R44, 0x1, P6 ;  /* 0x0000002c15117211 */ /* 0x000fc400030f0eff */
[----:B------:R-:W-:Y:S02]  /*4410*/  IADD3 R22, P6, PT, R27, R32, RZ ;  /* 0x000000201b167210 */ /* 0x000fe40007fde0ff */
[----:B------:R-:W-:Y:S02]  /*4420*/  LEA.HI.X.SX32 R21, R25, R44, 0x1, P4 ;  /* 0x0000002c19157211 */ /* 0x000fe400020f0eff */
[----:B------:R-:W-:Y:S02]  /*4430*/  IADD3 R26, P4, PT, R31, R32, RZ ;  /* 0x000000201f1a7210 */ /* 0x000fe40007f9e0ff */
[----:B------:R-:W-:Y:S02]  /*4440*/  LEA.HI.X.SX32 R25, R29, R44, 0x1, P5 ;  /* 0x0000002c1d197211 */ /* 0x000fe400028f0eff */
[----:B------:R-:W-:Y:S02]  /*4450*/  IADD3 R30, P5, PT, R37, R32, RZ ;  /* 0x00000020251e7210 */ /* 0x000fe40007fbe0ff */
[----:B------:R-:W-:-:S02]  /*4460*/  LEA.HI.X.SX32 R23, R27, R44, 0x1, P6 ;  /* 0x0000002c1b177211 */ /* 0x000fc400030f0eff */
[-C--:B------:R-:W-:Y:S02]  /*4470*/  LEA.HI.X.SX32 R27, R31, R44.reuse, 0x1, P4 ;  /* 0x0000002c1f1b7211 */ /* 0x080fe400020f0eff */
[----:B0-----:R-:W-:Y:S02]  /*4480*/  PRMT R43, R39, 0x7770, RZ ;  /* 0x00007770272b7816 */ /* 0x001fe400000000ff */
[----:B------:R-:W-:Y:S02]  /*4490*/  LEA.HI.X.SX32 R31, R37, R44, 0x1, P5 ;  /* 0x0000002c251f7211 */ /* 0x000fe400028f0eff */
[----:B------:R-:W-:Y:S01]  /*44a0*/  PRMT R37, R39, 0x7772, RZ ;  /* 0x0000777227257816 */ /* 0x000fe200000000ff */
[----:B------:R0:W-:Y:S01]  /*44b0*/  STG.E.U8 desc[UR12][R2.64], R43 ;  /* 0x0000002b02007986 */ /* 0x0001e2000c10110c */
[C---:B-1----:R-:W-:Y:S02]  /*44c0*/  PRMT R45, R40.reuse, 0x7770, RZ ;  /* 0x00007770282d7816 */ /* 0x042fe400000000ff */
[----:B------:R-:W-:Y:S01]  /*44d0*/  PRMT R47, R40, 0x7772, RZ ;  /* 0x00007772282f7816 */ /* 0x000fe200000000ff */
[----:B------:R1:W-:Y:S01]  /*44e0*/  STG.E.U8 desc[UR12][R4.64], R37 ;  /* 0x0000002504007986 */ /* 0x0003e2000c10110c */
[----:B------:R-:W-:-:S02]  /*44f0*/  FSETP.NEU.AND P2, PT, R28, RZ, PT ;  /* 0x000000ff1c00720b */ /* 0x000fc40003f4d000 */
[----:B--2---:R-:W-:Y:S01]  /*4500*/  PRMT R49, R41, 0x7770, RZ ;  /* 0x0000777029317816 */ /* 0x004fe200000000ff */
[----:B------:R2:W-:Y:S01]  /*4510*/  STG.E.U8 desc[UR12][R6.64], R45 ;  /* 0x0000002d06007986 */ /* 0x0005e2000c10110c */
[----:B------:R-:W-:Y:S02]  /*4520*/  IADD3 R28, P6, PT, R33, R32, RZ ;  /* 0x00000020211c7210 */ /* 0x000fe40007fde0ff */
[----:B------:R-:W-:Y:S01]  /*4530*/  PRMT R51, R41, 0x7772, RZ ;  /* 0x0000777229337816 */ /* 0x000fe200000000ff */
[----:B------:R4:W-:Y:S01]  /*4540*/  STG.E.U8 desc[UR12][R8.64], R47 ;  /* 0x0000002f08007986 */ /* 0x0009e2000c10110c */
[C---:B---3--:R-:W-:Y:S02]  /*4550*/  PRMT R53, R42.reuse, 0x7770, RZ ;  /* 0x000077702a357816 */ /* 0x048fe400000000ff */
[----:B0-----:R-:W-:Y:S01]  /*4560*/  PRMT R3, R42, 0x7772, RZ ;  /* 0x000077722a037816 */ /* 0x001fe200000000ff */
[----:B------:R0:W-:Y:S01]  /*4570*/  STG.E.U8 desc[UR12][R10.64], R49 ;  /* 0x000000310a007986 */ /* 0x0001e2000c10110c */
[----:B-1----:R-:W-:-:S02]  /*4580*/  PRMT R5, R39, 0x7771, RZ ;  /* 0x0000777127057816 */ /* 0x002fc400000000ff */
[----:B------:R-:W-:Y:S01]  /*4590*/  LEA.HI.X.SX32 R29, R33, R44, 0x1, P6 ;  /* 0x0000002c211d7211 */ /* 0x000fe200030f0eff */
[----:B------:R1:W-:Y:S01]  /*45a0*/  STG.E.U8 desc[UR12][R12.64], R51 ;  /* 0x000000330c007986 */ /* 0x0003e2000c10110c */
[----:B------:R-:W-:Y:S02]  /*45b0*/  FSETP.NEU.AND P6, PT, R46, RZ, PT ;  /* 0x000000ff2e00720b */ /* 0x000fe40003fcd000 */
[----:B------:R-:W-:Y:S01]  /*45c0*/  PRMT R39, R39, 0x7773, RZ ;  /* 0x0000777327277816 */ /* 0x000fe200000000ff */
[----:B------:R3:W-:Y:S01]  /*45d0*/  STG.E.U8 desc[UR12][R14.64], R53 ;  /* 0x000000350e007986 */ /* 0x0007e2000c10110c */
[C---:B--2---:R-:W-:Y:S02]  /*45e0*/  PRMT R7, R40.reuse, 0x7771, RZ ;  /* 0x0000777128077816 */ /* 0x044fe400000000ff */
[----:B----4-:R-:W-:Y:S01]  /*45f0*/  PRMT R9, R40, 0x7773, RZ ;  /* 0x0000777328097816 */ /* 0x010fe200000000ff */
[----:B------:R2:W-:Y:S01]  /*4600*/  STG.E.U8 desc[UR12][R16.64], R3 ;  /* 0x0000000310007986 */ /* 0x0005e2000c10110c */
[----:B0-----:R-:W-:-:S02]  /*4610*/  PRMT R11, R41, 0x7771, RZ ;  /* 0x00007771290b7816 */ /* 0x001fc400000000ff */
[----:B------:R-:W-:Y:S01]  /*4620*/  IADD3 R32, P4, PT, R38, R32, RZ ;  /* 0x0000002026207210 */ /* 0x000fe20007f9e0ff */
[----:B------:R0:W-:Y:S01]  /*4630*/  STG.E.U8 desc[UR12][R18.64], R5 ;  /* 0x0000000512007986 */ /* 0x0001e2000c10110c */
[----:B------:R-:W-:Y:S02]  /*4640*/  PRMT R41, R41, 0x7773, RZ ;  /* 0x0000777329297816 */ /* 0x000fe400000000ff */
[----:B-1----:R-:W-:Y:S01]  /*4650*/  PRMT R13, R42, 0x7771, RZ ;  /* 0x000077712a0d7816 */ /* 0x002fe200000000ff */
[----:B------:R-:W-:Y:S01]  /*4660*/  STG.E.U8 desc[UR12][R20.64], R39 ;  /* 0x0000002714007986 */ /* 0x000fe2000c10110c */
[----:B------:R-:W-:Y:S01]  /*4670*/  LEA.HI.X.SX32 R33, R38, R44, 0x1, P4 ;  /* 0x0000002c26217211 */ /* 0x000fe200020f0eff */
[----:B---3--:R-:W1:Y:S01]  /*4680*/  LDC.64 R14, c[0x0][0x3a0] ;  /* 0x0000e800ff0e7b82 */ /* 0x008e620000000a00 */
[----:B------:R-:W-:Y:S01]  /*4690*/  FSEL R2, R0, -INF , P3 ;  /* 0xff80000000027808 */ /* 0x000fe20001800000 */
[----:B------:R-:W-:Y:S01]  /*46a0*/  STG.E.U8 desc[UR12][R22.64], R7 ;  /* 0x0000000716007986 */ /* 0x000fe2000c10110c */
[----:B--2---:R-:W-:-:S02]  /*46b0*/  FSEL R3, R34, -INF , P2 ;  /* 0xff80000022037808 */ /* 0x004fc40001000000 */
[----:B------:R-:W-:Y:S01]  /*46c0*/  FSEL R0, R35, -INF , P0 ;  /* 0xff80000023007808 */ /* 0x000fe20000000000 */
[----:B------:R2:W-:Y:S01]  /*46d0*/  STG.E.U8 desc[UR12][R24.64], R9 ;  /* 0x0000000918007986 */ /* 0x0005e2000c10110c */
[----:B0-----:R-:W-:Y:S01]  /*46e0*/  FSEL R5, R36, -INF , P6 ;  /* 0xff80000024057808 */ /* 0x001fe20003000000 */
[----:B------:R-:W-:Y:S01]  /*46f0*/  FFMA R8, R2, 0.69314718246459960938, R105 ;  /* 0x3f31721802087823 */ /* 0x000fe20000000069 */
[----:B------:R-:W-:Y:S01]  /*4700*/  LEA R146, R146, UR7, 0x2 ;  /* 0x0000000792927c11 */ /* 0x000fe2000f8e10ff */
[----:B------:R0:W-:Y:S01]  /*4710*/  STG.E.U8 desc[UR12][R26.64], R11 ;  /* 0x0000000b1a007986 */ /* 0x0001e2000c10110c */
[----:B------:R-:W-:Y:S01]  /*4720*/  FFMA R10, R0, 0.69314718246459960938, R107 ;  /* 0x3f317218000a7823 */ /* 0x000fe2000000006b */
[----:B------:R-:W-:Y:S02]  /*4730*/  LOP3.LUT R145, R145, 0x70, RZ, 0xc0, !PT ;  /* 0x0000007091917812 */ /* 0x000fe400078ec0ff */
[----:B------:R3:W-:Y:S03]  /*4740*/  STG.E.U8 desc[UR12][R28.64], R41 ;  /* 0x000000291c007986 */ /* 0x0007e6000c10110c */
[----:B------:R-:W-:Y:S01]  /*4750*/  VIADD R145, R145, UR7 ;  /* 0x0000000791917c36 */ /* 0x000fe20008000000 */
[----:B------:R3:W-:Y:S01]  /*4760*/  STG.E.U8 desc[UR12][R30.64], R13 ;  /* 0x0000000d1e007986 */ /* 0x0007e2000c10110c */
[----:B--2---:R-:W-:Y:S01]  /*4770*/  FFMA R9, R3, 0.69314718246459960938, R104 ;  /* 0x3f31721803097823 */ /* 0x004fe20000000068 */
[----:B------:R-:W-:-:S02]  /*4780*/  IMAD.SHL.U32 R3, R148, 0x4, RZ ;  /* 0x0000000494037824 */ /* 0x000fc400078e00ff */
[----:B0-----:R-:W-:Y:S01]  /*4790*/  FFMA R11, R5, 0.69314718246459960938, R106 ;  /* 0x3f317218050b7823 */ /* 0x001fe2000000006a */
[----:B------:R-:W-:Y:S01]  /*47a0*/  PRMT R5, R42, 0x7773, RZ ;  /* 0x000077732a057816 */ /* 0x000fe200000000ff */
[----:B------:R-:W-:Y:S01]  /*47b0*/  IMAD.HI R148, R148, 0x4, RZ ;  /* 0x0000000494947827 */ /* 0x000fe200078e02ff */
[----:B-1----:R-:W-:Y:S02]  /*47c0*/  IADD3 R2, P0, P2, R3, UR6, R14 ;  /* 0x0000000603027c10 */ /* 0x002fe4000fa1e00e */
[----:B------:R-:W-:Y:S01]  /*47d0*/  LEA.HI R126, R126, R145, RZ, 0x1f ;  /* 0x000000917e7e7211 */ /* 0x000fe200078ff8ff */
[----:B------:R3:W-:Y:S01]  /*47e0*/  STG.E.U8 desc[UR12][R32.64], R5 ;  /* 0x0000000520007986 */ /* 0x0007e2000c10110c */
[----:B------:R-:W-:Y:S01]  /*47f0*/  IADD3.X R3, PT, PT, R148, UR5, R15, P0, P2 ;  /* 0x0000000594037c10 */ /* 0x000fe200087e440f */
[----:B------:R-:W-:Y:S06]  /*4800*/  BAR.SYNC.DEFER_BLOCKING 0x0 ;  /* 0x0000000000007b1d */ /* 0x000fec0000010000 */
[----:B------:R3:W-:Y:S02]  /*4810*/  STS.128 [R146], R8 ;  /* 0x0000000892007388 */ /* 0x0007e40000000c00 */
[----:B------:R-:W-:Y:S06]  /*4820*/  BAR.SYNC.DEFER_BLOCKING 0x0 ;  /* 0x0000000000007b1d */ /* 0x000fec0000010000 */
[----:B------:R-:W-:Y:S05]  /*4830*/  @P1 EXIT ;  /* 0x000000000000194d */ /* 0x000fea0003800000 */
[----:B---3--:R-:W0:Y:S04]  /*4840*/  LDS R5, [R126] ;  /* 0x000000007e057984 */ /* 0x008e280000000800 */
[----:B0-----:R-:W-:Y:S01]  /*4850*/  STG.E desc[UR12][R2.64], R5 ;  /* 0x0000000502007986 */ /* 0x001fe2000c10190c */
[----:B------:R-:W-:Y:S05]  /*4860*/  EXIT ;  /* 0x000000000000794d */ /* 0x000fea0003800000 */
.L_x_2:
[----:B------:R-:W-:-:S00]  /*4870*/  BRA `(.L_x_2) ;  /* 0xfffffffc00fc7947 */ /* 0x000fc0000383ffff */
[----:B------:R-:W-:-:S00]  /*4880*/  NOP ;  /* 0x0000000000007918 */ /* 0x000fc00000000000 */
[----:B------:R-:W-:-:S00]  /*4890*/  NOP ;  /* 0x0000000000007918 */ /* 0x000fc00000000000 */
[----:B------:R-:W-:-:S00]  /*48a0*/  NOP ;  /* 0x0000000000007918 */ /* 0x000fc00000000000 */
[----:B------:R-:W-:-:S00]  /*48b0*/  NOP ;  /* 0x0000000000007918 */ /* 0x000fc00000000000 */
[----:B------:R-:W-:-:S00]  /*48c0*/  NOP ;  /* 0x0000000000007918 */ /* 0x000fc00000000000 */
[----:B------:R-:W-:-:S00]  /*48d0*/  NOP ;  /* 0x0000000000007918 */ /* 0x000fc00000000000 */
[----:B------:R-:W-:-:S00]  /*48e0*/  NOP ;  /* 0x0000000000007918 */ /* 0x000fc00000000000 */
[----:B------:R-:W-:-:S00]  /*48f0*/  NOP ;  /* 0x0000000000007918 */ /* 0x000fc00000000000 */
.L_x_3:


//--------------------- .nv.global.init           --------------------------
	.section	.nv.global.init,"aw",@progbits
.nv.global.init:
	.type		_$_str,@object
	.size		_$_str,(.L_0 - _$_str)
_$_str:
        /*0000*/ 	.byte	0x5f, 0x5f, 0x43, 0x55, 0x44, 0x41, 0x5f, 0x46, 0x54, 0x5a, 0x00
.L_0:


//--------------------- .nv.shared.attn_fwd       --------------------------
	.section	.nv.shared.attn_fwd,"aw",@nobits
	.sectionflags	@""
	.align	16
	.zero		1024


//--------------------- .nv.shared.reserved.0     --------------------------
	.section	.nv.shared.reserved.0,"aw",@nobits
	.weak		__nv_reservedSMEM_offset_0_alias
	.size		__nv_reservedSMEM_offset_0_alias, 0, 64
	.other		__nv_reservedSMEM_offset_0_alias,@"STO_CUDA_RESERVED_SHARED STV_DEFAULT"
__nv_reservedSMEM_offset_0_alias:
	.zero		0
	.zero		64


//--------------------- .nv.constant0.attn_fwd    --------------------------
	.section	.nv.constant0.attn_fwd,"a",@progbits
	.sectionflags	@""
	.align	4
.nv.constant0.attn_fwd:
	.zero		1032


//--------------------- SYMBOLS --------------------------

	.type		.nv.reservedSmem.offset0,@object
	.size		.nv.reservedSmem.offset0,0x4
	.type		.nv.reservedSmem.cap,@object
	.size		.nv.reservedSmem.cap,0x4
